//
// Generated by NVIDIA NVVM Compiler
//
// Compiler Build ID: CL-36424714
// Cuda compilation tools, release 13.0, V13.0.88
// Based on NVVM 20.0.0
//

.version 9.0
.target sm_100
.address_size 64

	// .globl	_Z23amplitude_encode_kernelPKdP7double2mmd
.shared .align 8 .b8 _ZZ16block_reduce_sumdE6shared[256];

.visible .entry _Z23amplitude_encode_kernelPKdP7double2mmd(
	.param .u64 .ptr .align 1 _Z23amplitude_encode_kernelPKdP7double2mmd_param_0,
	.param .u64 .ptr .align 1 _Z23amplitude_encode_kernelPKdP7double2mmd_param_1,
	.param .u64 _Z23amplitude_encode_kernelPKdP7double2mmd_param_2,
	.param .u64 _Z23amplitude_encode_kernelPKdP7double2mmd_param_3,
	.param .f64 _Z23amplitude_encode_kernelPKdP7double2mmd_param_4
)
{
	.reg .pred 	%p<5>;
	.reg .b32 	%r<5>;
	.reg .b64 	%rd<15>;
	.reg .b64 	%fd<16>;

	ld.param.u64 	%rd8, [_Z23amplitude_encode_kernelPKdP7double2mmd_param_0];
	ld.param.u64 	%rd5, [_Z23amplitude_encode_kernelPKdP7double2mmd_param_1];
	ld.param.u64 	%rd6, [_Z23amplitude_encode_kernelPKdP7double2mmd_param_2];
	ld.param.u64 	%rd7, [_Z23amplitude_encode_kernelPKdP7double2mmd_param_3];
	ld.param.f64 	%fd6, [_Z23amplitude_encode_kernelPKdP7double2mmd_param_4];
	cvta.to.global.u64 	%rd1, %rd8;
	mov.u32 	%r2, %ctaid.x;
	mov.u32 	%r3, %ntid.x;
	mov.u32 	%r4, %tid.x;
	mad.lo.s32 	%r1, %r2, %r3, %r4;
	mul.wide.u32 	%rd2, %r1, 2;
	setp.ge.u64 	%p1, %rd2, %rd7;
	@%p1 bra 	$L__BB0_7;
	add.s64 	%rd3, %rd2, 1;
	setp.ge.u64 	%p2, %rd3, %rd6;
	mov.f64 	%fd15, 0d0000000000000000;
	@%p2 bra 	$L__BB0_3;
	mul.wide.u32 	%rd11, %r1, 16;
	add.s64 	%rd12, %rd1, %rd11;
	ld.global.nc.v2.f64 	{%fd14, %fd15}, [%rd12];
	bra.uni 	$L__BB0_5;
$L__BB0_3:
	setp.ge.u64 	%p3, %rd2, %rd6;
	mov.f64 	%fd14, 0d0000000000000000;
	@%p3 bra 	$L__BB0_5;
	shl.b64 	%rd9, %rd2, 3;
	add.s64 	%rd10, %rd1, %rd9;
	ld.global.nc.f64 	%fd14, [%rd10];
$L__BB0_5:
	mul.f64 	%fd9, %fd6, %fd14;
	cvta.to.global.u64 	%rd13, %rd5;
	shl.b64 	%rd14, %rd2, 4;
	add.s64 	%rd4, %rd13, %rd14;
	mov.f64 	%fd10, 0d0000000000000000;
	st.global.v2.f64 	[%rd4], {%fd9, %fd10};
	setp.ge.u64 	%p4, %rd3, %rd7;
	@%p4 bra 	$L__BB0_7;
	mul.f64 	%fd11, %fd6, %fd15;
	mov.f64 	%fd12, 0d0000000000000000;
	st.global.v2.f64 	[%rd4+16], {%fd11, %fd12};
$L__BB0_7:
	ret;

}
	// .globl	amplitude_encode_batch_kernel
.visible .entry amplitude_encode_batch_kernel(
	.param .u64 .ptr .align 1 amplitude_encode_batch_kernel_param_0,
	.param .u64 .ptr .align 1 amplitude_encode_batch_kernel_param_1,
	.param .u64 .ptr .align 1 amplitude_encode_batch_kernel_param_2,
	.param .u64 amplitude_encode_batch_kernel_param_3,
	.param .u64 amplitude_encode_batch_kernel_param_4,
	.param .u64 amplitude_encode_batch_kernel_param_5
)
{
	.reg .pred 	%p<7>;
	.reg .b32 	%r<12>;
	.reg .b64 	%rd<42>;
	.reg .b64 	%fd<19>;

	ld.param.u64 	%rd19, [amplitude_encode_batch_kernel_param_0];
	ld.param.u64 	%rd20, [amplitude_encode_batch_kernel_param_1];
	ld.param.u64 	%rd21, [amplitude_encode_batch_kernel_param_2];
	ld.param.u64 	%rd24, [amplitude_encode_batch_kernel_param_3];
	ld.param.u64 	%rd22, [amplitude_encode_batch_kernel_param_4];
	ld.param.u64 	%rd23, [amplitude_encode_batch_kernel_param_5];
	shr.u64 	%rd1, %rd23, 1;
	mul.lo.s64 	%rd2, %rd1, %rd24;
	mov.u32 	%r2, %nctaid.x;
	mov.u32 	%r3, %ntid.x;
	mul.lo.s32 	%r1, %r2, %r3;
	mov.u32 	%r4, %ctaid.x;
	mov.u32 	%r5, %tid.x;
	mad.lo.s32 	%r6, %r4, %r3, %r5;
	cvt.u64.u32 	%rd39, %r6;
	setp.le.u64 	%p1, %rd2, %rd39;
	@%p1 bra 	$L__BB1_12;
	cvt.u64.u32 	%rd4, %r1;
	cvta.to.global.u64 	%rd5, %rd21;
	cvta.to.global.u64 	%rd6, %rd20;
	cvt.u32.u64 	%r7, %rd1;
$L__BB1_2:
	or.b64  	%rd25, %rd39, %rd1;
	and.b64  	%rd26, %rd25, -4294967296;
	setp.ne.s64 	%p2, %rd26, 0;
	@%p2 bra 	$L__BB1_4;
	cvt.u32.u64 	%r8, %rd39;
	div.u32 	%r9, %r8, %r7;
	mul.lo.s32 	%r10, %r9, %r7;
	sub.s32 	%r11, %r8, %r10;
	cvt.u64.u32 	%rd40, %r9;
	cvt.u64.u32 	%rd41, %r11;
	bra.uni 	$L__BB1_5;
$L__BB1_4:
	div.u64 	%rd40, %rd39, %rd1;
	mul.lo.s64 	%rd27, %rd40, %rd1;
	sub.s64 	%rd41, %rd39, %rd27;
$L__BB1_5:
	mul.lo.s64 	%rd14, %rd40, %rd22;
	shl.b64 	%rd15, %rd41, 1;
	shl.b64 	%rd28, %rd40, 3;
	add.s64 	%rd29, %rd5, %rd28;
	ld.global.nc.f64 	%fd1, [%rd29];
	or.b64  	%rd16, %rd15, 1;
	setp.ge.u64 	%p3, %rd16, %rd22;
	mov.f64 	%fd18, 0d0000000000000000;
	@%p3 bra 	$L__BB1_7;
	shl.b64 	%rd34, %rd14, 3;
	add.s64 	%rd35, %rd19, %rd34;
	shl.b64 	%rd36, %rd41, 4;
	add.s64 	%rd33, %rd35, %rd36;
	// begin inline asm
	ld.global.nc.v2.f64 {%fd17,%fd18}, [%rd33];
	// end inline asm
	bra.uni 	$L__BB1_9;
$L__BB1_7:
	setp.ge.u64 	%p4, %rd15, %rd22;
	mov.f64 	%fd17, 0d0000000000000000;
	@%p4 bra 	$L__BB1_9;
	add.s64 	%rd31, %rd15, %rd14;
	shl.b64 	%rd32, %rd31, 3;
	add.s64 	%rd30, %rd19, %rd32;
	// begin inline asm
	ld.global.nc.f64 %fd17, [%rd30];
	// end inline asm
$L__BB1_9:
	mul.f64 	%fd13, %fd1, %fd17;
	mul.f64 	%fd7, %fd1, %fd18;
	mad.lo.s64 	%rd37, %rd40, %rd23, %rd15;
	shl.b64 	%rd38, %rd37, 4;
	add.s64 	%rd17, %rd6, %rd38;
	mov.f64 	%fd14, 0d0000000000000000;
	st.global.v2.f64 	[%rd17], {%fd13, %fd14};
	setp.ge.u64 	%p5, %rd16, %rd23;
	@%p5 bra 	$L__BB1_11;
	mov.f64 	%fd15, 0d0000000000000000;
	st.global.v2.f64 	[%rd17+16], {%fd7, %fd15};
$L__BB1_11:
	add.s64 	%rd39, %rd39, %rd4;
	setp.lt.u64 	%p6, %rd39, %rd2;
	@%p6 bra 	$L__BB1_2;
$L__BB1_12:
	ret;

}
	// .globl	l2_norm_kernel
.visible .entry l2_norm_kernel(
	.param .u64 .ptr .align 1 l2_norm_kernel_param_0,
	.param .u64 l2_norm_kernel_param_1,
	.param .u64 .ptr .align 1 l2_norm_kernel_param_2
)
{
	.reg .pred 	%p<28>;
	.reg .b32 	%r<56>;
	.reg .b64 	%rd<20>;
	.reg .b64 	%fd<43>;

	ld.param.u64 	%rd8, [l2_norm_kernel_param_0];
	ld.param.u64 	%rd9, [l2_norm_kernel_param_1];
	ld.param.u64 	%rd10, [l2_norm_kernel_param_2];
	mov.u32 	%r4, %ctaid.x;
	mov.u32 	%r1, %ntid.x;
	mov.u32 	%r2, %tid.x;
	mad.lo.s32 	%r5, %r4, %r1, %r2;
	cvt.u64.u32 	%rd18, %r5;
	mul.wide.u32 	%rd19, %r5, 2;
	or.b64  	%rd11, %rd19, 1;
	setp.ge.u64 	%p1, %rd11, %rd9;
	mov.f64 	%fd40, 0d0000000000000000;
	@%p1 bra 	$L__BB2_3;
	mov.u32 	%r6, %nctaid.x;
	mul.lo.s32 	%r7, %r6, %r1;
	cvt.u64.u32 	%rd3, %r7;
	mov.f64 	%fd40, 0d0000000000000000;
$L__BB2_2:
	shl.b64 	%rd13, %rd18, 4;
	add.s64 	%rd12, %rd8, %rd13;
	// begin inline asm
	ld.global.nc.v2.f64 {%fd12,%fd13}, [%rd12];
	// end inline asm
	mul.f64 	%fd14, %fd13, %fd13;
	fma.rn.f64 	%fd15, %fd12, %fd12, %fd14;
	add.f64 	%fd40, %fd40, %fd15;
	add.s64 	%rd18, %rd18, %rd3;
	shl.b64 	%rd19, %rd18, 1;
	or.b64  	%rd14, %rd19, 1;
	setp.lt.u64 	%p2, %rd14, %rd9;
	@%p2 bra 	$L__BB2_2;
$L__BB2_3:
	setp.ge.u64 	%p3, %rd19, %rd9;
	@%p3 bra 	$L__BB2_5;
	shl.b64 	%rd16, %rd19, 3;
	add.s64 	%rd15, %rd8, %rd16;
	// begin inline asm
	ld.global.nc.f64 %fd16, [%rd15];
	// end inline asm
	fma.rn.f64 	%fd40, %fd16, %fd16, %fd40;
$L__BB2_5:
	and.b32  	%r3, %r2, 31;
	// begin inline asm
	mov.b64 {%r8,%r9}, %fd40;
	// end inline asm
	shfl.sync.down.b32	%r11|%p4, %r9, 16, 31, -1;
	shfl.sync.down.b32	%r10|%p5, %r8, 16, 31, -1;
	// begin inline asm
	mov.b64 %fd18, {%r10,%r11};
	// end inline asm
	add.f64 	%fd19, %fd40, %fd18;
	// begin inline asm
	mov.b64 {%r12,%r13}, %fd19;
	// end inline asm
	shfl.sync.down.b32	%r15|%p6, %r13, 8, 31, -1;
	shfl.sync.down.b32	%r14|%p7, %r12, 8, 31, -1;
	// begin inline asm
	mov.b64 %fd20, {%r14,%r15};
	// end inline asm
	add.f64 	%fd21, %fd19, %fd20;
	// begin inline asm
	mov.b64 {%r16,%r17}, %fd21;
	// end inline asm
	shfl.sync.down.b32	%r19|%p8, %r17, 4, 31, -1;
	shfl.sync.down.b32	%r18|%p9, %r16, 4, 31, -1;
	// begin inline asm
	mov.b64 %fd22, {%r18,%r19};
	// end inline asm
	add.f64 	%fd23, %fd21, %fd22;
	// begin inline asm
	mov.b64 {%r20,%r21}, %fd23;
	// end inline asm
	shfl.sync.down.b32	%r23|%p10, %r21, 2, 31, -1;
	shfl.sync.down.b32	%r22|%p11, %r20, 2, 31, -1;
	// begin inline asm
	mov.b64 %fd24, {%r22,%r23};
	// end inline asm
	add.f64 	%fd25, %fd23, %fd24;
	// begin inline asm
	mov.b64 {%r24,%r25}, %fd25;
	// end inline asm
	shfl.sync.down.b32	%r27|%p12, %r25, 1, 31, -1;
	shfl.sync.down.b32	%r26|%p13, %r24, 1, 31, -1;
	// begin inline asm
	mov.b64 %fd26, {%r26,%r27};
	// end inline asm
	add.f64 	%fd6, %fd25, %fd26;
	setp.ne.s32 	%p14, %r3, 0;
	@%p14 bra 	$L__BB2_7;
	shr.u32 	%r28, %r2, 2;
	mov.u32 	%r29, _ZZ16block_reduce_sumdE6shared;
	add.s32 	%r30, %r29, %r28;
	st.shared.f64 	[%r30], %fd6;
$L__BB2_7:
	bar.sync 	0;
	add.s32 	%r31, %r1, 31;
	shr.u32 	%r32, %r31, 5;
	setp.ge.u32 	%p15, %r2, %r32;
	mov.f64 	%fd42, 0d0000000000000000;
	@%p15 bra 	$L__BB2_9;
	shl.b32 	%r33, %r3, 3;
	mov.u32 	%r34, _ZZ16block_reduce_sumdE6shared;
	add.s32 	%r35, %r34, %r33;
	ld.shared.f64 	%fd42, [%r35];
$L__BB2_9:
	setp.gt.u32 	%p16, %r2, 31;
	@%p16 bra 	$L__BB2_12;
	// begin inline asm
	mov.b64 {%r36,%r37}, %fd42;
	// end inline asm
	shfl.sync.down.b32	%r39|%p17, %r37, 16, 31, -1;
	shfl.sync.down.b32	%r38|%p18, %r36, 16, 31, -1;
	// begin inline asm
	mov.b64 %fd29, {%r38,%r39};
	// end inline asm
	add.f64 	%fd30, %fd42, %fd29;
	// begin inline asm
	mov.b64 {%r40,%r41}, %fd30;
	// end inline asm
	shfl.sync.down.b32	%r43|%p19, %r41, 8, 31, -1;
	shfl.sync.down.b32	%r42|%p20, %r40, 8, 31, -1;
	// begin inline asm
	mov.b64 %fd31, {%r42,%r43};
	// end inline asm
	add.f64 	%fd32, %fd30, %fd31;
	// begin inline asm
	mov.b64 {%r44,%r45}, %fd32;
	// end inline asm
	shfl.sync.down.b32	%r47|%p21, %r45, 4, 31, -1;
	shfl.sync.down.b32	%r46|%p22, %r44, 4, 31, -1;
	// begin inline asm
	mov.b64 %fd33, {%r46,%r47};
	// end inline asm
	add.f64 	%fd34, %fd32, %fd33;
	// begin inline asm
	mov.b64 {%r48,%r49}, %fd34;
	// end inline asm
	shfl.sync.down.b32	%r51|%p23, %r49, 2, 31, -1;
	shfl.sync.down.b32	%r50|%p24, %r48, 2, 31, -1;
	// begin inline asm
	mov.b64 %fd35, {%r50,%r51};
	// end inline asm
	add.f64 	%fd36, %fd34, %fd35;
	// begin inline asm
	mov.b64 {%r52,%r53}, %fd36;
	// end inline asm
	shfl.sync.down.b32	%r55|%p25, %r53, 1, 31, -1;
	shfl.sync.down.b32	%r54|%p26, %r52, 1, 31, -1;
	// begin inline asm
	mov.b64 %fd37, {%r54,%r55};
	// end inline asm
	add.f64 	%fd9, %fd36, %fd37;
	setp.ne.s32 	%p27, %r2, 0;
	@%p27 bra 	$L__BB2_12;
	cvta.to.global.u64 	%rd17, %rd10;
	atom.global.add.f64 	%fd38, [%rd17], %fd9;
$L__BB2_12:
	ret;

}
	// .globl	l2_norm_batch_kernel
.visible .entry l2_norm_batch_kernel(
	.param .u64 .ptr .align 1 l2_norm_batch_kernel_param_0,
	.param .u64 l2_norm_batch_kernel_param_1,
	.param .u64 l2_norm_batch_kernel_param_2,
	.param .u64 l2_norm_batch_kernel_param_3,
	.param .u64 .ptr .align 1 l2_norm_batch_kernel_param_4
)
{
	.reg .pred 	%p<31>;
	.reg .b32 	%r<59>;
	.reg .b64 	%rd<41>;
	.reg .b64 	%fd<43>;

	ld.param.u64 	%rd17, [l2_norm_batch_kernel_param_0];
	ld.param.u64 	%rd18, [l2_norm_batch_kernel_param_1];
	ld.param.u64 	%rd19, [l2_norm_batch_kernel_param_2];
	ld.param.u64 	%rd20, [l2_norm_batch_kernel_param_3];
	ld.param.u64 	%rd21, [l2_norm_batch_kernel_param_4];
	mov.u32 	%r4, %ctaid.x;
	cvt.u64.u32 	%rd1, %r4;
	and.b64  	%rd22, %rd20, -4294967296;
	setp.ne.s64 	%p1, %rd22, 0;
	@%p1 bra 	$L__BB3_2;
	cvt.u32.u64 	%r5, %rd20;
	cvt.u32.u64 	%r6, %rd1;
	div.u32 	%r7, %r6, %r5;
	cvt.u64.u32 	%rd37, %r7;
	bra.uni 	$L__BB3_3;
$L__BB3_2:
	div.u64 	%rd37, %rd1, %rd20;
$L__BB3_3:
	setp.ge.u64 	%p2, %rd37, %rd18;
	@%p2 bra 	$L__BB3_19;
	setp.ne.s64 	%p3, %rd22, 0;
	@%p3 bra 	$L__BB3_6;
	cvt.u32.u64 	%r8, %rd20;
	cvt.u32.u64 	%r9, %rd1;
	rem.u32 	%r10, %r9, %r8;
	cvt.u64.u32 	%rd38, %r10;
	bra.uni 	$L__BB3_7;
$L__BB3_6:
	rem.u64 	%rd38, %rd1, %rd20;
$L__BB3_7:
	mul.lo.s64 	%rd8, %rd37, %rd19;
	mov.u32 	%r1, %ntid.x;
	cvt.u64.u32 	%rd24, %r1;
	mov.u32 	%r2, %tid.x;
	cvt.u64.u32 	%rd25, %r2;
	mad.lo.s64 	%rd39, %rd38, %rd24, %rd25;
	mul.lo.s64 	%rd10, %rd20, %rd24;
	shl.b64 	%rd40, %rd39, 1;
	or.b64  	%rd26, %rd40, 1;
	setp.ge.u64 	%p4, %rd26, %rd19;
	mov.f64 	%fd40, 0d0000000000000000;
	@%p4 bra 	$L__BB3_10;
	shl.b64 	%rd27, %rd8, 3;
	add.s64 	%rd12, %rd17, %rd27;
	mov.f64 	%fd40, 0d0000000000000000;
$L__BB3_9:
	shl.b64 	%rd29, %rd39, 4;
	add.s64 	%rd28, %rd12, %rd29;
	// begin inline asm
	ld.global.nc.v2.f64 {%fd12,%fd13}, [%rd28];
	// end inline asm
	mul.f64 	%fd14, %fd13, %fd13;
	fma.rn.f64 	%fd15, %fd12, %fd12, %fd14;
	add.f64 	%fd40, %fd40, %fd15;
	add.s64 	%rd39, %rd39, %rd10;
	shl.b64 	%rd40, %rd39, 1;
	or.b64  	%rd30, %rd40, 1;
	setp.lt.u64 	%p5, %rd30, %rd19;
	@%p5 bra 	$L__BB3_9;
$L__BB3_10:
	setp.ge.u64 	%p6, %rd40, %rd19;
	@%p6 bra 	$L__BB3_12;
	add.s64 	%rd32, %rd40, %rd8;
	shl.b64 	%rd33, %rd32, 3;
	add.s64 	%rd31, %rd17, %rd33;
	// begin inline asm
	ld.global.nc.f64 %fd16, [%rd31];
	// end inline asm
	fma.rn.f64 	%fd40, %fd16, %fd16, %fd40;
$L__BB3_12:
	and.b32  	%r3, %r2, 31;
	// begin inline asm
	mov.b64 {%r11,%r12}, %fd40;
	// end inline asm
	shfl.sync.down.b32	%r14|%p7, %r12, 16, 31, -1;
	shfl.sync.down.b32	%r13|%p8, %r11, 16, 31, -1;
	// begin inline asm
	mov.b64 %fd18, {%r13,%r14};
	// end inline asm
	add.f64 	%fd19, %fd40, %fd18;
	// begin inline asm
	mov.b64 {%r15,%r16}, %fd19;
	// end inline asm
	shfl.sync.down.b32	%r18|%p9, %r16, 8, 31, -1;
	shfl.sync.down.b32	%r17|%p10, %r15, 8, 31, -1;
	// begin inline asm
	mov.b64 %fd20, {%r17,%r18};
	// end inline asm
	add.f64 	%fd21, %fd19, %fd20;
	// begin inline asm
	mov.b64 {%r19,%r20}, %fd21;
	// end inline asm
	shfl.sync.down.b32	%r22|%p11, %r20, 4, 31, -1;
	shfl.sync.down.b32	%r21|%p12, %r19, 4, 31, -1;
	// begin inline asm
	mov.b64 %fd22, {%r21,%r22};
	// end inline asm
	add.f64 	%fd23, %fd21, %fd22;
	// begin inline asm
	mov.b64 {%r23,%r24}, %fd23;
	// end inline asm
	shfl.sync.down.b32	%r26|%p13, %r24, 2, 31, -1;
	shfl.sync.down.b32	%r25|%p14, %r23, 2, 31, -1;
	// begin inline asm
	mov.b64 %fd24, {%r25,%r26};
	// end inline asm
	add.f64 	%fd25, %fd23, %fd24;
	// begin inline asm
	mov.b64 {%r27,%r28}, %fd25;
	// end inline asm
	shfl.sync.down.b32	%r30|%p15, %r28, 1, 31, -1;
	shfl.sync.down.b32	%r29|%p16, %r27, 1, 31, -1;
	// begin inline asm
	mov.b64 %fd26, {%r29,%r30};
	// end inline asm
	add.f64 	%fd6, %fd25, %fd26;
	setp.ne.s32 	%p17, %r3, 0;
	@%p17 bra 	$L__BB3_14;
	shr.u32 	%r31, %r2, 2;
	mov.u32 	%r32, _ZZ16block_reduce_sumdE6shared;
	add.s32 	%r33, %r32, %r31;
	st.shared.f64 	[%r33], %fd6;
$L__BB3_14:
	bar.sync 	0;
	add.s32 	%r34, %r1, 31;
	shr.u32 	%r35, %r34, 5;
	setp.ge.u32 	%p18, %r2, %r35;
	mov.f64 	%fd42, 0d0000000000000000;
	@%p18 bra 	$L__BB3_16;
	shl.b32 	%r36, %r3, 3;
	mov.u32 	%r37, _ZZ16block_reduce_sumdE6shared;
	add.s32 	%r38, %r37, %r36;
	ld.shared.f64 	%fd42, [%r38];
$L__BB3_16:
	setp.gt.u32 	%p19, %r2, 31;
	@%p19 bra 	$L__BB3_19;
	// begin inline asm
	mov.b64 {%r39,%r40}, %fd42;
	// end inline asm
	shfl.sync.down.b32	%r42|%p20, %r40, 16, 31, -1;
	shfl.sync.down.b32	%r41|%p21, %r39, 16, 31, -1;
	// begin inline asm
	mov.b64 %fd29, {%r41,%r42};
	// end inline asm
	add.f64 	%fd30, %fd42, %fd29;
	// begin inline asm
	mov.b64 {%r43,%r44}, %fd30;
	// end inline asm
	shfl.sync.down.b32	%r46|%p22, %r44, 8, 31, -1;
	shfl.sync.down.b32	%r45|%p23, %r43, 8, 31, -1;
	// begin inline asm
	mov.b64 %fd31, {%r45,%r46};
	// end inline asm
	add.f64 	%fd32, %fd30, %fd31;
	// begin inline asm
	mov.b64 {%r47,%r48}, %fd32;
	// end inline asm
	shfl.sync.down.b32	%r50|%p24, %r48, 4, 31, -1;
	shfl.sync.down.b32	%r49|%p25, %r47, 4, 31, -1;
	// begin inline asm
	mov.b64 %fd33, {%r49,%r50};
	// end inline asm
	add.f64 	%fd34, %fd32, %fd33;
	// begin inline asm
	mov.b64 {%r51,%r52}, %fd34;
	// end inline asm
	shfl.sync.down.b32	%r54|%p26, %r52, 2, 31, -1;
	shfl.sync.down.b32	%r53|%p27, %r51, 2, 31, -1;
	// begin inline asm
	mov.b64 %fd35, {%r53,%r54};
	// end inline asm
	add.f64 	%fd36, %fd34, %fd35;
	// begin inline asm
	mov.b64 {%r55,%r56}, %fd36;
	// end inline asm
	shfl.sync.down.b32	%r58|%p28, %r56, 1, 31, -1;
	shfl.sync.down.b32	%r57|%p29, %r55, 1, 31, -1;
	// begin inline asm
	mov.b64 %fd37, {%r57,%r58};
	// end inline asm
	add.f64 	%fd9, %fd36, %fd37;
	setp.ne.s32 	%p30, %r2, 0;
	@%p30 bra 	$L__BB3_19;
	cvta.to.global.u64 	%rd34, %rd21;
	shl.b64 	%rd35, %rd37, 3;
	add.s64 	%rd36, %rd34, %rd35;
	atom.global.add.f64 	%fd38, [%rd36], %fd9;
$L__BB3_19:
	ret;

}
	// .globl	finalize_inv_norm_kernel
.visible .entry finalize_inv_norm_kernel(
	.param .u64 .ptr .align 1 finalize_inv_norm_kernel_param_0,
	.param .u64 finalize_inv_norm_kernel_param_1
)
{
	.reg .pred 	%p<15>;
	.reg .b32 	%r<5>;
	.reg .b64 	%rd<12>;
	.reg .b64 	%fd<3>;

	ld.param.u64 	%rd3, [finalize_inv_norm_kernel_param_0];
	ld.param.u64 	%rd4, [finalize_inv_norm_kernel_param_1];
	mov.u32 	%r1, %ctaid.x;
	mov.u32 	%r2, %ntid.x;
	mov.u32 	%r3, %tid.x;
	mad.lo.s32 	%r4, %r1, %r2, %r3;
	cvt.u64.u32 	%rd1, %r4;
	setp.le.u64 	%p1, %rd4, %rd1;
	@%p1 bra 	$L__BB4_4;
	cvta.to.global.u64 	%rd5, %rd3;
	shl.b64 	%rd6, %rd1, 3;
	add.s64 	%rd2, %rd5, %rd6;
	ld.global.f64 	%fd1, [%rd2];
	mov.b64 	%rd7, %fd1;
	setp.lt.s64 	%p2, %rd7, 0;
	and.b64  	%rd8, %rd7, 9223372036854775807;
	add.s64 	%rd9, %rd8, -4503599627370496;
	setp.lt.u64 	%p3, %rd9, 9214364837600034816;
	and.pred  	%p4, %p3, %p2;
	add.s64 	%rd10, %rd8, -1;
	setp.lt.u64 	%p5, %rd10, 4503599627370495;
	and.pred  	%p6, %p5, %p2;
	setp.eq.s64 	%p7, %rd8, 0;
	or.pred  	%p8, %p7, %p6;
	setp.eq.s64 	%p9, %rd8, 9218868437227405312;
	or.pred  	%p10, %p8, %p9;
	setp.gt.s64 	%p11, %rd8, 9218868437227405312;
	or.pred  	%p12, %p10, %p11;
	or.pred  	%p13, %p12, %p4;
	not.pred 	%p14, %p13;
	@%p14 bra 	$L__BB4_3;
	mov.b64 	%rd11, 0;
	st.global.u64 	[%rd2], %rd11;
	bra.uni 	$L__BB4_4;
$L__BB4_3:
	rsqrt.approx.f64 	%fd2, %fd1;
	st.global.f64 	[%rd2], %fd2;
$L__BB4_4:
	ret;

}


// ===== COMPILED SASS (sm_100) =====

	.target	sm_100

	.elftype	@"ET_EXEC"


//--------------------- .note.nv.tkinfo           --------------------------
	.section	.note.nv.tkinfo,"",@"SHT_NOTE"
	.sectionflags	@"SHF_NOTE_NV_TKINFO"
	.tkinfo
        /*0018*/ 	.word	0x00000002
        /*0030*/ 	.string	""
        /*0030*/ 	.string	"ptxas"
        /*0030*/ 	.string	"Cuda compilation tools, release 13.0, V13.0.88"
        /*0030*/ 	.string	"Build cuda_13.0.r13.0/compiler.36424714_0"
        /*0030*/ 	.string	"-arch sm_100 -m 64 "



//--------------------- .note.nv.cuinfo           --------------------------
	.section	.note.nv.cuinfo,"",@"SHT_NOTE"
	.sectionflags	@"SHF_NOTE_NV_CUINFO"
        /*0018*/ 	.short	0x0002
        /*001a*/ 	.short	0x0064
        /*001c*/ 	.short	0x0082
	.zero		2


//--------------------- .nv.info                  --------------------------
	.section	.nv.info,"",@"SHT_CUDA_INFO"
	.align	4


	//----- nvinfo : EIATTR_REGCOUNT
	.align		4
        /*0000*/ 	.byte	0x04, 0x2f
        /*0002*/ 	.short	(.L_1 - .L_0)
	.align		4
.L_0:
        /*0004*/ 	.word	index@(_Z23amplitude_encode_kernelPKdP7double2mmd)
        /*0008*/ 	.word	0x0000000f


	//----- nvinfo : EIATTR_FRAME_SIZE
	.align		4
.L_1:
        /*000c*/ 	.byte	0x04, 0x11
        /*000e*/ 	.short	(.L_3 - .L_2)
	.align		4
.L_2:
        /*0010*/ 	.word	index@(_Z23amplitude_encode_kernelPKdP7double2mmd)
        /*0014*/ 	.word	0x00000000


	//----- nvinfo : EIATTR_REGCOUNT
	.align		4
.L_3:
        /*0018*/ 	.byte	0x04, 0x2f
        /*001a*/ 	.short	(.L_5 - .L_4)
	.align		4
.L_4:
        /*001c*/ 	.word	index@(amplitude_encode_batch_kernel)
        /*0020*/ 	.word	0x0000001a


	//----- nvinfo : EIATTR_FRAME_SIZE
	.align		4
.L_5:
        /*0024*/ 	.byte	0x04, 0x11
        /*0026*/ 	.short	(.L_7 - .L_6)
	.align		4
.L_6:
        /*0028*/ 	.word	index@($__internal_3_$__cuda_sm20_div_u64)
        /*002c*/ 	.word	0x00000000


	//----- nvinfo : EIATTR_FRAME_SIZE
	.align		4
.L_7:
        /*0030*/ 	.byte	0x04, 0x11
        /*0032*/ 	.short	(.L_9 - .L_8)
	.align		4
.L_8:
        /*0034*/ 	.word	index@(amplitude_encode_batch_kernel)
        /*0038*/ 	.word	0x00000000


	//----- nvinfo : EIATTR_REGCOUNT
	.align		4
.L_9:
        /*003c*/ 	.byte	0x04, 0x2f
        /*003e*/ 	.short	(.L_11 - .L_10)
	.align		4
.L_10:
        /*0040*/ 	.word	index@(l2_norm_kernel)
        /*0044*/ 	.word	0x00000011


	//----- nvinfo : EIATTR_FRAME_SIZE
	.align		4
.L_11:
        /*0048*/ 	.byte	0x04, 0x11
        /*004a*/ 	.short	(.L_13 - .L_12)
	.align		4
.L_12:
        /*004c*/ 	.word	index@(l2_norm_kernel)
        /*0050*/ 	.word	0x00000000


	//----- nvinfo : EIATTR_REGCOUNT
	.align		4
.L_13:
        /*0054*/ 	.byte	0x04, 0x2f
        /*0056*/ 	.short	(.L_15 - .L_14)
	.align		4
.L_14:
        /*0058*/ 	.word	index@(l2_norm_batch_kernel)
        /*005c*/ 	.word	0x00000019


	//----- nvinfo : EIATTR_FRAME_SIZE
	.align		4
.L_15:
        /*0060*/ 	.byte	0x04, 0x11
        /*0062*/ 	.short	(.L_17 - .L_16)
	.align		4
.L_16:
        /*0064*/ 	.word	index@($__internal_2_$__cuda_sm20_rem_u64)
        /*0068*/ 	.word	0x00000000


	//----- nvinfo : EIATTR_FRAME_SIZE
	.align		4
.L_17:
        /*006c*/ 	.byte	0x04, 0x11
        /*006e*/ 	.short	(.L_19 - .L_18)
	.align		4
.L_18:
        /*0070*/ 	.word	index@($__internal_1_$__cuda_sm20_div_u64)
        /*0074*/ 	.word	0x00000000


	//----- nvinfo : EIATTR_FRAME_SIZE
	.align		4
.L_19:
        /*0078*/ 	.byte	0x04, 0x11
        /*007a*/ 	.short	(.L_21 - .L_20)
	.align		4
.L_20:
        /*007c*/ 	.word	index@(l2_norm_batch_kernel)
        /*0080*/ 	.word	0x00000000


	//----- nvinfo : EIATTR_REGCOUNT
	.align		4
.L_21:
        /*0084*/ 	.byte	0x04, 0x2f
        /*0086*/ 	.short	(.L_23 - .L_22)
	.align		4
.L_22:
        /*0088*/ 	.word	index@(finalize_inv_norm_kernel)
        /*008c*/ 	.word	0x0000000e


	//----- nvinfo : EIATTR_FRAME_SIZE
	.align		4
.L_23:
        /*0090*/ 	.byte	0x04, 0x11
        /*0092*/ 	.short	(.L_25 - .L_24)
	.align		4
.L_24:
        /*0094*/ 	.word	index@($__internal_0_$__cuda_sm20_drsqrt_f64_slowpath_v2)
        /*0098*/ 	.word	0x00000000


	//----- nvinfo : EIATTR_FRAME_SIZE
	.align		4
.L_25:
        /*009c*/ 	.byte	0x04, 0x11
        /*009e*/ 	.short	(.L_27 - .L_26)
	.align		4
.L_26:
        /*00a0*/ 	.word	index@(finalize_inv_norm_kernel)
        /*00a4*/ 	.word	0x00000000


	//----- nvinfo : EIATTR_MIN_STACK_SIZE
	.align		4
.L_27:
        /*00a8*/ 	.byte	0x04, 0x12
        /*00aa*/ 	.short	(.L_29 - .L_28)
	.align		4
.L_28:
        /*00ac*/ 	.word	index@(finalize_inv_norm_kernel)
        /*00b0*/ 	.word	0x00000000


	//----- nvinfo : EIATTR_MIN_STACK_SIZE
	.align		4
.L_29:
        /*00b4*/ 	.byte	0x04, 0x12
        /*00b6*/ 	.short	(.L_31 - .L_30)
	.align		4
.L_30:
        /*00b8*/ 	.word	index@(l2_norm_batch_kernel)
        /*00bc*/ 	.word	0x00000000


	//----- nvinfo : EIATTR_MIN_STACK_SIZE
	.align		4
.L_31:
        /*00c0*/ 	.byte	0x04, 0x12
        /*00c2*/ 	.short	(.L_33 - .L_32)
	.align		4
.L_32:
        /*00c4*/ 	.word	index@(l2_norm_kernel)
        /*00c8*/ 	.word	0x00000000


	//----- nvinfo : EIATTR_MIN_STACK_SIZE
	.align		4
.L_33:
        /*00cc*/ 	.byte	0x04, 0x12
        /*00ce*/ 	.short	(.L_35 - .L_34)
	.align		4
.L_34:
        /*00d0*/ 	.word	index@(amplitude_encode_batch_kernel)
        /*00d4*/ 	.word	0x00000000


	//----- nvinfo : EIATTR_MIN_STACK_SIZE
	.align		4
.L_35:
        /*00d8*/ 	.byte	0x04, 0x12
        /*00da*/ 	.short	(.L_37 - .L_36)
	.align		4
.L_36:
        /*00dc*/ 	.word	index@(_Z23amplitude_encode_kernelPKdP7double2mmd)
        /*00e0*/ 	.word	0x00000000
.L_37:


//--------------------- .nv.compat                --------------------------
	.section	.nv.compat,"",@"SHT_CUDA_COMPAT_INFO"
	.align	4
        /*0000*/ 	.byte	0x02, 0x09, 0x00, 0x00, 0x02, 0x02, 0x01, 0x00, 0x02, 0x05, 0x05, 0x00, 0x03, 0x07, 0x01, 0x01
        /*0010*/ 	.byte	0x02, 0x03, 0x00, 0x00, 0x02, 0x06, 0x01, 0x00, 0x04, 0x0b, 0x08, 0x00, 0x01, 0x00, 0x00, 0x00
        /*0020*/ 	.byte	0x00, 0x00, 0x00, 0x00


//--------------------- .nv.info.finalize_inv_norm_kernel --------------------------
	.section	.nv.info.finalize_inv_norm_kernel,"",@"SHT_CUDA_INFO"
	.sectionflags	@""
	.align	4


	//----- nvinfo : EIATTR_CUDA_API_VERSION
	.align		4
        /*0000*/ 	.byte	0x04, 0x37
        /*0002*/ 	.short	(.L_39 - .L_38)
.L_38:
        /*0004*/ 	.word	0x00000082


	//----- nvinfo : EIATTR_KPARAM_INFO
	.align		4
.L_39:
        /*0008*/ 	.byte	0x04, 0x17
        /*000a*/ 	.short	(.L_41 - .L_40)
.L_40:
        /*000c*/ 	.word	0x00000000
        /*0010*/ 	.short	0x0001
        /*0012*/ 	.short	0x0008
        /*0014*/ 	.byte	0x00, 0xf0, 0x21, 0x00


	//----- nvinfo : EIATTR_KPARAM_INFO
	.align		4
.L_41:
        /*0018*/ 	.byte	0x04, 0x17
        /*001a*/ 	.short	(.L_43 - .L_42)
.L_42:
        /*001c*/ 	.word	0x00000000
        /*0020*/ 	.short	0x0000
        /*0022*/ 	.short	0x0000
        /*0024*/ 	.byte	0x00, 0xf5, 0x21, 0x00


	//----- nvinfo : EIATTR_SPARSE_MMA_MASK
	.align		4
.L_43:
        /*0028*/ 	.byte	0x03, 0x50
        /*002a*/ 	.short	0x0000


	//----- nvinfo : EIATTR_MAXREG_COUNT
	.align		4
        /*002c*/ 	.byte	0x03, 0x1b
        /*002e*/ 	.short	0x00ff


	//----- nvinfo : EIATTR_MERCURY_ISA_VERSION
	.align		4
        /*0030*/ 	.byte	0x03, 0x5f
        /*0032*/ 	.short	0x0101


	//----- nvinfo : EIATTR_VRC_CTA_INIT_COUNT
	.align		4
        /*0034*/ 	.byte	0x02, 0x4a
	.zero		1
	.zero		1


	//----- nvinfo : EIATTR_EXIT_INSTR_OFFSETS
	.align		4
        /*0038*/ 	.byte	0x04, 0x1c
        /*003a*/ 	.short	(.L_45 - .L_44)


	//   ....[0]....
.L_44:
        /*003c*/ 	.word	0x00000080


	//   ....[1]....
        /*0040*/ 	.word	0x000001f0


	//   ....[2]....
        /*0044*/ 	.word	0x00000310


	//----- nvinfo : EIATTR_CRS_STACK_SIZE
	.align		4
.L_45:
        /*0048*/ 	.byte	0x04, 0x1e
        /*004a*/ 	.short	(.L_47 - .L_46)
.L_46:
        /*004c*/ 	.word	0x00000000


	//----- nvinfo : EIATTR_CBANK_PARAM_SIZE
	.align		4
.L_47:
        /*0050*/ 	.byte	0x03, 0x19
        /*0052*/ 	.short	0x0010


	//----- nvinfo : EIATTR_PARAM_CBANK
	.align		4
        /*0054*/ 	.byte	0x04, 0x0a
        /*0056*/ 	.short	(.L_49 - .L_48)
	.align		4
.L_48:
        /*0058*/ 	.word	index@(.nv.constant0.finalize_inv_norm_kernel)
        /*005c*/ 	.short	0x0380
        /*005e*/ 	.short	0x0010


	//----- nvinfo : EIATTR_SW_WAR
	.align		4
.L_49:
        /*0060*/ 	.byte	0x04, 0x36
        /*0062*/ 	.short	(.L_51 - .L_50)
.L_50:
        /*0064*/ 	.word	0x00000008
.L_51:


//--------------------- .nv.info.l2_norm_batch_kernel --------------------------
	.section	.nv.info.l2_norm_batch_kernel,"",@"SHT_CUDA_INFO"
	.sectionflags	@""
	.align	4


	//----- nvinfo : EIATTR_CUDA_API_VERSION
	.align		4
        /*0000*/ 	.byte	0x04, 0x37
        /*0002*/ 	.short	(.L_53 - .L_52)
.L_52:
        /*0004*/ 	.word	0x00000082


	//----- nvinfo : EIATTR_KPARAM_INFO
	.align		4
.L_53:
        /*0008*/ 	.byte	0x04, 0x17
        /*000a*/ 	.short	(.L_55 - .L_54)
.L_54:
        /*000c*/ 	.word	0x00000000
        /*0010*/ 	.short	0x0004
        /*0012*/ 	.short	0x0020
        /*0014*/ 	.byte	0x00, 0xf5, 0x21, 0x00


	//----- nvinfo : EIATTR_KPARAM_INFO
	.align		4
.L_55:
        /*0018*/ 	.byte	0x04, 0x17
        /*001a*/ 	.short	(.L_57 - .L_56)
.L_56:
        /*001c*/ 	.word	0x00000000
        /*0020*/ 	.short	0x0003
        /*0022*/ 	.short	0x0018
        /*0024*/ 	.byte	0x00, 0xf0, 0x21, 0x00


	//----- nvinfo : EIATTR_KPARAM_INFO
	.align		4
.L_57:
        /*0028*/ 	.byte	0x04, 0x17
        /*002a*/ 	.short	(.L_59 - .L_58)
.L_58:
        /*002c*/ 	.word	0x00000000
        /*0030*/ 	.short	0x0002
        /*0032*/ 	.short	0x0010
        /*0034*/ 	.byte	0x00, 0xf0, 0x21, 0x00


	//----- nvinfo : EIATTR_KPARAM_INFO
	.align		4
.L_59:
        /*0038*/ 	.byte	0x04, 0x17
        /*003a*/ 	.short	(.L_61 - .L_60)
.L_60:
        /*003c*/ 	.word	0x00000000
        /*0040*/ 	.short	0x0001
        /*0042*/ 	.short	0x0008
        /*0044*/ 	.byte	0x00, 0xf0, 0x21, 0x00


	//----- nvinfo : EIATTR_KPARAM_INFO
	.align		4
.L_61:
        /*0048*/ 	.byte	0x04, 0x17
        /*004a*/ 	.short	(.L_63 - .L_62)
.L_62:
        /*004c*/ 	.word	0x00000000
        /*0050*/ 	.short	0x0000
        /*0052*/ 	.short	0x0000
        /*0054*/ 	.byte	0x00, 0xf5, 0x21, 0x00


	//----- nvinfo : EIATTR_SPARSE_MMA_MASK
	.align		4
.L_63:
        /*0058*/ 	.byte	0x03, 0x50
        /*005a*/ 	.short	0x0000


	//----- nvinfo : EIATTR_MAXREG_COUNT
	.align		4
        /*005c*/ 	.byte	0x03, 0x1b
        /*005e*/ 	.short	0x00ff


	//----- nvinfo : EIATTR_NUM_BARRIERS
	.align		4
        /*0060*/ 	.byte	0x02, 0x4c
        /*0062*/ 	.byte	0x01
	.zero		1


	//----- nvinfo : EIATTR_MERCURY_ISA_VERSION
	.align		4
        /*0064*/ 	.byte	0x03, 0x5f
        /*0066*/ 	.short	0x0101


	//----- nvinfo : EIATTR_COOP_GROUP_MASK_REGIDS
	.align		4
        /*0068*/ 	.byte	0x04, 0x29
        /*006a*/ 	.short	(.L_65 - .L_64)


	//   ....[0]....
.L_64:
        /*006c*/ 	.word	0xffffffff


	//   ....[1]....
        /*0070*/ 	.word	0xffffffff


	//   ....[2]....
        /*0074*/ 	.word	0xffffffff


	//   ....[3]....
        /*0078*/ 	.word	0xffffffff


	//   ....[4]....
        /*007c*/ 	.word	0xffffffff


	//   ....[5]....
        /*0080*/ 	.word	0xffffffff


	//   ....[6]....
        /*0084*/ 	.word	0xffffffff


	//   ....[7]....
        /*0088*/ 	.word	0xffffffff


	//   ....[8]....
        /*008c*/ 	.word	0xffffffff


	//   ....[9]....
        /*0090*/ 	.word	0xffffffff


	//   ....[10]....
        /*0094*/ 	.word	0xffffffff


	//   ....[11]....
        /*0098*/ 	.word	0xffffffff


	//   ....[12]....
        /*009c*/ 	.word	0xffffffff


	//   ....[13]....
        /*00a0*/ 	.word	0xffffffff


	//   ....[14]....
        /*00a4*/ 	.word	0xffffffff


	//   ....[15]....
        /*00a8*/ 	.word	0xffffffff


	//   ....[16]....
        /*00ac*/ 	.word	0xffffffff


	//   ....[17]....
        /*00b0*/ 	.word	0xffffffff


	//   ....[18]....
        /*00b4*/ 	.word	0xffffffff


	//   ....[19]....
        /*00b8*/ 	.word	0xffffffff


	//----- nvinfo : EIATTR_COOP_GROUP_INSTR_OFFSETS
	.align		4
.L_65:
        /*00bc*/ 	.byte	0x04, 0x28
        /*00be*/ 	.short	(.L_67 - .L_66)


	//   ....[0]....
.L_66:
        /*00c0*/ 	.word	0x00000740


	//   ....[1]....
        /*00c4*/ 	.word	0x00000750


	//   ....[2]....
        /*00c8*/ 	.word	0x00000790


	//   ....[3]....
        /*00cc*/ 	.word	0x000007a0


	//   ....[4]....
        /*00d0*/ 	.word	0x000007c0


	//   ....[5]....
        /*00d4*/ 	.word	0x000007d0


	//   ....[6]....
        /*00d8*/ 	.word	0x00000810


	//   ....[7]....
        /*00dc*/ 	.word	0x00000820


	//   ....[8]....
        /*00e0*/ 	.word	0x00000870


	//   ....[9]....
        /*00e4*/ 	.word	0x00000890


	//   ....[10]....
        /*00e8*/ 	.word	0x00000910


	//   ....[11]....
        /*00ec*/ 	.word	0x00000930


	//   ....[12]....
        /*00f0*/ 	.word	0x00000950


	//   ....[13]....
        /*00f4*/ 	.word	0x00000960


	//   ....[14]....
        /*00f8*/ 	.word	0x00000980


	//   ....[15]....
        /*00fc*/ 	.word	0x00000990


	//   ....[16]....
        /*0100*/ 	.word	0x000009b0


	//   ....[17]....
        /*0104*/ 	.word	0x000009c0


	//   ....[18]....
        /*0108*/ 	.word	0x000009e0


	//   ....[19]....
        /*010c*/ 	.word	0x000009f0


	//----- nvinfo : EIATTR_VRC_CTA_INIT_COUNT
	.align		4
.L_67:
        /*0110*/ 	.byte	0x02, 0x4a
	.zero		1
	.zero		1


	//----- nvinfo : EIATTR_EXIT_INSTR_OFFSETS
	.align		4
        /*0114*/ 	.byte	0x04, 0x1c
        /*0116*/ 	.short	(.L_69 - .L_68)


	//   ....[0]....
.L_68:
        /*0118*/ 	.word	0x00000210


	//   ....[1]....
        /*011c*/ 	.word	0x00000900


	//   ....[2]....
        /*0120*/ 	.word	0x00000a00


	//   ....[3]....
        /*0124*/ 	.word	0x00000a60


	//----- nvinfo : EIATTR_CRS_STACK_SIZE
	.align		4
.L_69:
        /*0128*/ 	.byte	0x04, 0x1e
        /*012a*/ 	.short	(.L_71 - .L_70)
.L_70:
        /*012c*/ 	.word	0x00000000


	//----- nvinfo : EIATTR_CBANK_PARAM_SIZE
	.align		4
.L_71:
        /*0130*/ 	.byte	0x03, 0x19
        /*0132*/ 	.short	0x0028


	//----- nvinfo : EIATTR_PARAM_CBANK
	.align		4
        /*0134*/ 	.byte	0x04, 0x0a
        /*0136*/ 	.short	(.L_73 - .L_72)
	.align		4
.L_72:
        /*0138*/ 	.word	index@(.nv.constant0.l2_norm_batch_kernel)
        /*013c*/ 	.short	0x0380
        /*013e*/ 	.short	0x0028


	//----- nvinfo : EIATTR_SW_WAR
	.align		4
.L_73:
        /*0140*/ 	.byte	0x04, 0x36
        /*0142*/ 	.short	(.L_75 - .L_74)
.L_74:
        /*0144*/ 	.word	0x00000008
.L_75:


//--------------------- .nv.info.l2_norm_kernel   --------------------------
	.section	.nv.info.l2_norm_kernel,"",@"SHT_CUDA_INFO"
	.sectionflags	@""
	.align	4


	//----- nvinfo : EIATTR_CUDA_API_VERSION
	.align		4
        /*0000*/ 	.byte	0x04, 0x37
        /*0002*/ 	.short	(.L_77 - .L_76)
.L_76:
        /*0004*/ 	.word	0x00000082


	//----- nvinfo : EIATTR_KPARAM_INFO
	.align		4
.L_77:
        /*0008*/ 	.byte	0x04, 0x17
        /*000a*/ 	.short	(.L_79 - .L_78)
.L_78:
        /*000c*/ 	.word	0x00000000
        /*0010*/ 	.short	0x0002
        /*0012*/ 	.short	0x0010
        /*0014*/ 	.byte	0x00, 0xf5, 0x21, 0x00


	//----- nvinfo : EIATTR_KPARAM_INFO
	.align		4
.L_79:
        /*0018*/ 	.byte	0x04, 0x17
        /*001a*/ 	.short	(.L_81 - .L_80)
.L_80:
        /*001c*/ 	.word	0x00000000
        /*0020*/ 	.short	0x0001
        /*0022*/ 	.short	0x0008
        /*0024*/ 	.byte	0x00, 0xf0, 0x21, 0x00


	//----- nvinfo : EIATTR_KPARAM_INFO
	.align		4
.L_81:
        /*0028*/ 	.byte	0x04, 0x17
        /*002a*/ 	.short	(.L_83 - .L_82)
.L_82:
        /*002c*/ 	.word	0x00000000
        /*0030*/ 	.short	0x0000
        /*0032*/ 	.short	0x0000
        /*0034*/ 	.byte	0x00, 0xf5, 0x21, 0x00


	//----- nvinfo : EIATTR_SPARSE_MMA_MASK
	.align		4
.L_83:
        /*0038*/ 	.byte	0x03, 0x50
        /*003a*/ 	.short	0x0000


	//----- nvinfo : EIATTR_MAXREG_COUNT
	.align		4
        /*003c*/ 	.byte	0x03, 0x1b
        /*003e*/ 	.short	0x00ff


	//----- nvinfo : EIATTR_NUM_BARRIERS
	.align		4
        /*0040*/ 	.byte	0x02, 0x4c
        /*0042*/ 	.byte	0x01
	.zero		1


	//----- nvinfo : EIATTR_MERCURY_ISA_VERSION
	.align		4
        /*0044*/ 	.byte	0x03, 0x5f
        /*0046*/ 	.short	0x0101


	//----- nvinfo : EIATTR_COOP_GROUP_MASK_REGIDS
	.align		4
        /*0048*/ 	.byte	0x04, 0x29
        /*004a*/ 	.short	(.L_85 - .L_84)


	//   ....[0]....
.L_84:
        /*004c*/ 	.word	0xffffffff


	//   ....[1]....
        /*0050*/ 	.word	0xffffffff


	//   ....[2]....
        /*0054*/ 	.word	0xffffffff


	//   ....[3]....
        /*0058*/ 	.word	0xffffffff


	//   ....[4]....
        /*005c*/ 	.word	0xffffffff


	//   ....[5]....
        /*0060*/ 	.word	0xffffffff


	//   ....[6]....
        /*0064*/ 	.word	0xffffffff


	//   ....[7]....
        /*0068*/ 	.word	0xffffffff


	//   ....[8]....
        /*006c*/ 	.word	0xffffffff


	//   ....[9]....
        /*0070*/ 	.word	0xffffffff


	//   ....[10]....
        /*0074*/ 	.word	0xffffffff


	//   ....[11]....
        /*0078*/ 	.word	0xffffffff


	//   ....[12]....
        /*007c*/ 	.word	0xffffffff


	//   ....[13]....
        /*0080*/ 	.word	0xffffffff


	//   ....[14]....
        /*0084*/ 	.word	0xffffffff


	//   ....[15]....
        /*0088*/ 	.word	0xffffffff


	//   ....[16]....
        /*008c*/ 	.word	0xffffffff


	//   ....[17]....
        /*0090*/ 	.word	0xffffffff


	//   ....[18]....
        /*0094*/ 	.word	0xffffffff


	//   ....[19]....
        /*0098*/ 	.word	0xffffffff


	//----- nvinfo : EIATTR_COOP_GROUP_INSTR_OFFSETS
	.align		4
.L_85:
        /*009c*/ 	.byte	0x04, 0x28
        /*009e*/ 	.short	(.L_87 - .L_86)


	//   ....[0]....
.L_86:
        /*00a0*/ 	.word	0x00000310


	//   ....[1]....
        /*00a4*/ 	.word	0x00000320


	//   ....[2]....
        /*00a8*/ 	.word	0x00000360


	//   ....[3]....
        /*00ac*/ 	.word	0x00000370


	//   ....[4]....
        /*00b0*/ 	.word	0x000003b0


	//   ....[5]....
        /*00b4*/ 	.word	0x000003c0


	//   ....[6]....
        /*00b8*/ 	.word	0x00000410


	//   ....[7]....
        /*00bc*/ 	.word	0x00000430


	//   ....[8]....
        /*00c0*/ 	.word	0x00000460


	//   ....[9]....
        /*00c4*/ 	.word	0x00000470


	//   ....[10]....
        /*00c8*/ 	.word	0x000004f0


	//   ....[11]....
        /*00cc*/ 	.word	0x00000510


	//   ....[12]....
        /*00d0*/ 	.word	0x00000530


	//   ....[13]....
        /*00d4*/ 	.word	0x00000540


	//   ....[14]....
        /*00d8*/ 	.word	0x00000560


	//   ....[15]....
        /*00dc*/ 	.word	0x00000570


	//   ....[16]....
        /*00e0*/ 	.word	0x00000590


	//   ....[17]....
        /*00e4*/ 	.word	0x000005a0


	//   ....[18]....
        /*00e8*/ 	.word	0x000005c0


	//   ....[19]....
        /*00ec*/ 	.word	0x000005d0


	//----- nvinfo : EIATTR_VRC_CTA_INIT_COUNT
	.align		4
.L_87:
        /*00f0*/ 	.byte	0x02, 0x4a
	.zero		1
	.zero		1


	//----- nvinfo : EIATTR_EXIT_INSTR_OFFSETS
	.align		4
        /*00f4*/ 	.byte	0x04, 0x1c
        /*00f6*/ 	.short	(.L_89 - .L_88)


	//   ....[0]....
.L_88:
        /*00f8*/ 	.word	0x000004e0


	//   ....[1]....
        /*00fc*/ 	.word	0x000005e0


	//   ....[2]....
        /*0100*/ 	.word	0x00000620


	//----- nvinfo : EIATTR_CRS_STACK_SIZE
	.align		4
.L_89:
        /*0104*/ 	.byte	0x04, 0x1e
        /*0106*/ 	.short	(.L_91 - .L_90)
.L_90:
        /*0108*/ 	.word	0x00000000


	//----- nvinfo : EIATTR_CBANK_PARAM_SIZE
	.align		4
.L_91:
        /*010c*/ 	.byte	0x03, 0x19
        /*010e*/ 	.short	0x0018


	//----- nvinfo : EIATTR_PARAM_CBANK
	.align		4
        /*0110*/ 	.byte	0x04, 0x0a
        /*0112*/ 	.short	(.L_93 - .L_92)
	.align		4
.L_92:
        /*0114*/ 	.word	index@(.nv.constant0.l2_norm_kernel)
        /*0118*/ 	.short	0x0380
        /*011a*/ 	.short	0x0018


	//----- nvinfo : EIATTR_SW_WAR
	.align		4
.L_93:
        /*011c*/ 	.byte	0x04, 0x36
        /*011e*/ 	.short	(.L_95 - .L_94)
.L_94:
        /*0120*/ 	.word	0x00000008
.L_95:


//--------------------- .nv.info.amplitude_encode_batch_kernel --------------------------
	.section	.nv.info.amplitude_encode_batch_kernel,"",@"SHT_CUDA_INFO"
	.sectionflags	@""
	.align	4


	//----- nvinfo : EIATTR_CUDA_API_VERSION
	.align		4
        /*0000*/ 	.byte	0x04, 0x37
        /*0002*/ 	.short	(.L_97 - .L_96)
.L_96:
        /*0004*/ 	.word	0x00000082


	//----- nvinfo : EIATTR_KPARAM_INFO
	.align		4
.L_97:
        /*0008*/ 	.byte	0x04, 0x17
        /*000a*/ 	.short	(.L_99 - .L_98)
.L_98:
        /*000c*/ 	.word	0x00000000
        /*0010*/ 	.short	0x0005
        /*0012*/ 	.short	0x0028
        /*0014*/ 	.byte	0x00, 0xf0, 0x21, 0x00


	//----- nvinfo : EIATTR_KPARAM_INFO
	.align		4
.L_99:
        /*0018*/ 	.byte	0x04, 0x17
        /*001a*/ 	.short	(.L_101 - .L_100)
.L_100:
        /*001c*/ 	.word	0x00000000
        /*0020*/ 	.short	0x0004
        /*0022*/ 	.short	0x0020
        /*0024*/ 	.byte	0x00, 0xf0, 0x21, 0x00


	//----- nvinfo : EIATTR_KPARAM_INFO
	.align		4
.L_101:
        /*0028*/ 	.byte	0x04, 0x17
        /*002a*/ 	.short	(.L_103 - .L_102)
.L_102:
        /*002c*/ 	.word	0x00000000
        /*0030*/ 	.short	0x0003
        /*0032*/ 	.short	0x0018
        /*0034*/ 	.byte	0x00, 0xf0, 0x21, 0x00


	//----- nvinfo : EIATTR_KPARAM_INFO
	.align		4
.L_103:
        /*0038*/ 	.byte	0x04, 0x17
        /*003a*/ 	.short	(.L_105 - .L_104)
.L_104:
        /*003c*/ 	.word	0x00000000
        /*0040*/ 	.short	0x0002
        /*0042*/ 	.short	0x0010
        /*0044*/ 	.byte	0x00, 0xf5, 0x21, 0x00


	//----- nvinfo : EIATTR_KPARAM_INFO
	.align		4
.L_105:
        /*0048*/ 	.byte	0x04, 0x17
        /*004a*/ 	.short	(.L_107 - .L_106)
.L_106:
        /*004c*/ 	.word	0x00000000
        /*0050*/ 	.short	0x0001
        /*0052*/ 	.short	0x0008
        /*0054*/ 	.byte	0x00, 0xf5, 0x21, 0x00


	//----- nvinfo : EIATTR_KPARAM_INFO
	.align		4
.L_107:
        /*0058*/ 	.byte	0x04, 0x17
        /*005a*/ 	.short	(.L_109 - .L_108)
.L_108:
        /*005c*/ 	.word	0x00000000
        /*0060*/ 	.short	0x0000
        /*0062*/ 	.short	0x0000
        /*0064*/ 	.byte	0x00, 0xf5, 0x21, 0x00


	//----- nvinfo : EIATTR_SPARSE_MMA_MASK
	.align		4
.L_109:
        /*0068*/ 	.byte	0x03, 0x50
        /*006a*/ 	.short	0x0000


	//----- nvinfo : EIATTR_MAXREG_COUNT
	.align		4
        /*006c*/ 	.byte	0x03, 0x1b
        /*006e*/ 	.short	0x00ff


	//----- nvinfo : EIATTR_MERCURY_ISA_VERSION
	.align		4
        /*0070*/ 	.byte	0x03, 0x5f
        /*0072*/ 	.short	0x0101


	//----- nvinfo : EIATTR_VRC_CTA_INIT_COUNT
	.align		4
        /*0074*/ 	.byte	0x02, 0x4a
	.zero		1
	.zero		1


	//----- nvinfo : EIATTR_EXIT_INSTR_OFFSETS
	.align		4
        /*0078*/ 	.byte	0x04, 0x1c
        /*007a*/ 	.short	(.L_111 - .L_110)


	//   ....[0]....
.L_110:
        /*007c*/ 	.word	0x00000120


	//   ....[1]....
        /*0080*/ 	.word	0x00000730


	//----- nvinfo : EIATTR_CRS_STACK_SIZE
	.align		4
.L_111:
        /*0084*/ 	.byte	0x04, 0x1e
        /*0086*/ 	.short	(.L_113 - .L_112)
.L_112:
        /*0088*/ 	.word	0x00000000


	//----- nvinfo : EIATTR_CBANK_PARAM_SIZE
	.align		4
.L_113:
        /*008c*/ 	.byte	0x03, 0x19
        /*008e*/ 	.short	0x0030


	//----- nvinfo : EIATTR_PARAM_CBANK
	.align		4
        /*0090*/ 	.byte	0x04, 0x0a
        /*0092*/ 	.short	(.L_115 - .L_114)
	.align		4
.L_114:
        /*0094*/ 	.word	index@(.nv.constant0.amplitude_encode_batch_kernel)
        /*0098*/ 	.short	0x0380
        /*009a*/ 	.short	0x0030


	//----- nvinfo : EIATTR_SW_WAR
	.align		4
.L_115:
        /*009c*/ 	.byte	0x04, 0x36
        /*009e*/ 	.short	(.L_117 - .L_116)
.L_116:
        /*00a0*/ 	.word	0x00000008
.L_117:


//--------------------- .nv.info._Z23amplitude_encode_kernelPKdP7double2mmd --------------------------
	.section	.nv.info._Z23amplitude_encode_kernelPKdP7double2mmd,"",@"SHT_CUDA_INFO"
	.sectionflags	@""
	.align	4


	//----- nvinfo : EIATTR_CUDA_API_VERSION
	.align		4
        /*0000*/ 	.byte	0x04, 0x37
        /*0002*/ 	.short	(.L_119 - .L_118)
.L_118:
        /*0004*/ 	.word	0x00000082


	//----- nvinfo : EIATTR_KPARAM_INFO
	.align		4
.L_119:
        /*0008*/ 	.byte	0x04, 0x17
        /*000a*/ 	.short	(.L_121 - .L_120)
.L_120:
        /*000c*/ 	.word	0x00000000
        /*0010*/ 	.short	0x0004
        /*0012*/ 	.short	0x0020
        /*0014*/ 	.byte	0x00, 0xf0, 0x21, 0x00


	//----- nvinfo : EIATTR_KPARAM_INFO
	.align		4
.L_121:
        /*0018*/ 	.byte	0x04, 0x17
        /*001a*/ 	.short	(.L_123 - .L_122)
.L_122:
        /*001c*/ 	.word	0x00000000
        /*0020*/ 	.short	0x0003
        /*0022*/ 	.short	0x0018
        /*0024*/ 	.byte	0x00, 0xf0, 0x21, 0x00


	//----- nvinfo : EIATTR_KPARAM_INFO
	.align		4
.L_123:
        /*0028*/ 	.byte	0x04, 0x17
        /*002a*/ 	.short	(.L_125 - .L_124)
.L_124:
        /*002c*/ 	.word	0x00000000
        /*0030*/ 	.short	0x0002
        /*0032*/ 	.short	0x0010
        /*0034*/ 	.byte	0x00, 0xf0, 0x21, 0x00


	//----- nvinfo : EIATTR_KPARAM_INFO
	.align		4
.L_125:
        /*0038*/ 	.byte	0x04, 0x17
        /*003a*/ 	.short	(.L_127 - .L_126)
.L_126:
        /*003c*/ 	.word	0x00000000
        /*0040*/ 	.short	0x0001
        /*0042*/ 	.short	0x0008
        /*0044*/ 	.byte	0x00, 0xf5, 0x21, 0x00


	//----- nvinfo : EIATTR_KPARAM_INFO
	.align		4
.L_127:
        /*0048*/ 	.byte	0x04, 0x17
        /*004a*/ 	.short	(.L_129 - .L_128)
.L_128:
        /*004c*/ 	.word	0x00000000
        /*0050*/ 	.short	0x0000
        /*0052*/ 	.short	0x0000
        /*0054*/ 	.byte	0x00, 0xf5, 0x21, 0x00


	//----- nvinfo : EIATTR_SPARSE_MMA_MASK
	.align		4
.L_129:
        /*0058*/ 	.byte	0x03, 0x50
        /*005a*/ 	.short	0x0000


	//----- nvinfo : EIATTR_MAXREG_COUNT
	.align		4
        /*005c*/ 	.byte	0x03, 0x1b
        /*005e*/ 	.short	0x00ff


	//----- nvinfo : EIATTR_MERCURY_ISA_VERSION
	.align		4
        /*0060*/ 	.byte	0x03, 0x5f
        /*0062*/ 	.short	0x0101


	//----- nvinfo : EIATTR_VRC_CTA_INIT_COUNT
	.align		4
        /*0064*/ 	.byte	0x02, 0x4a
	.zero		1
	.zero		1


	//----- nvinfo : EIATTR_EXIT_INSTR_OFFSETS
	.align		4
        /*0068*/ 	.byte	0x04, 0x1c
        /*006a*/ 	.short	(.L_131 - .L_130)


	//   ....[0]....
.L_130:
        /*006c*/ 	.word	0x00000090


	//   ....[1]....
        /*0070*/ 	.word	0x00000270


	//   ....[2]....
        /*0074*/ 	.word	0x000002b0


	//----- nvinfo : EIATTR_CRS_STACK_SIZE
	.align		4
.L_131:
        /*0078*/ 	.byte	0x04, 0x1e
        /*007a*/ 	.short	(.L_133 - .L_132)
.L_132:
        /*007c*/ 	.word	0x00000000


	//----- nvinfo : EIATTR_CBANK_PARAM_SIZE
	.align		4
.L_133:
        /*0080*/ 	.byte	0x03, 0x19
        /*0082*/ 	.short	0x0028


	//----- nvinfo : EIATTR_PARAM_CBANK
	.align		4
        /*0084*/ 	.byte	0x04, 0x0a
        /*0086*/ 	.short	(.L_135 - .L_134)
	.align		4
.L_134:
        /*0088*/ 	.word	index@(.nv.constant0._Z23amplitude_encode_kernelPKdP7double2mmd)
        /*008c*/ 	.short	0x0380
        /*008e*/ 	.short	0x0028


	//----- nvinfo : EIATTR_SW_WAR
	.align		4
.L_135:
        /*0090*/ 	.byte	0x04, 0x36
        /*0092*/ 	.short	(.L_137 - .L_136)
.L_136:
        /*0094*/ 	.word	0x00000008
.L_137:


//--------------------- .nv.callgraph             --------------------------
	.section	.nv.callgraph,"",@"SHT_CUDA_CALLGRAPH"
	.align	4
	.sectionentsize	8
	.align		4
        /*0000*/ 	.word	0x00000000
	.align		4
        /*0004*/ 	.word	0xffffffff
	.align		4
        /*0008*/ 	.word	0x00000000
	.align		4
        /*000c*/ 	.word	0xfffffffe
	.align		4
        /*0010*/ 	.word	0x00000000
	.align		4
        /*0014*/ 	.word	0xfffffffd
	.align		4
        /*0018*/ 	.word	0x00000000
	.align		4
        /*001c*/ 	.word	0xfffffffc


//--------------------- .text.finalize_inv_norm_kernel --------------------------
	.section	.text.finalize_inv_norm_kernel,"ax",@progbits
	.align	128
        .global         finalize_inv_norm_kernel
        .type           finalize_inv_norm_kernel,@function
        .size           finalize_inv_norm_kernel,(.L_x_32 - finalize_inv_norm_kernel)
        .other          finalize_inv_norm_kernel,@"STO_CUDA_ENTRY STV_DEFAULT"
finalize_inv_norm_kernel:
.text.finalize_inv_norm_kernel:
[----:B------:R-:W-:Y:S01]  /*0000*/  LDC R1, c[0x0][0x37c] ;  /* 0x0000df00ff017b82 */ /* 0x000fe20000000800 */
[----:B------:R-:W0:Y:S07]  /*0010*/  S2R R3, SR_TID.X ;  /* 0x0000000000037919 */ /* 0x000e2e0000002100 */
[----:B------:R-:W0:Y:S01]  /*0020*/  S2UR UR4, SR_CTAID.X ;  /* 0x00000000000479c3 */ /* 0x000e220000002500 */
[----:B------:R-:W1:Y:S07]  /*0030*/  LDCU.64 UR6, c[0x0][0x388] ;  /* 0x00007100ff0677ac */ /* 0x000e6e0008000a00 */
[----:B------:R-:W0:Y:S02]  /*0040*/  LDC R0, c[0x0][0x360] ;  /* 0x0000d800ff007b82 */ /* 0x000e240000000800 */
[----:B0-----:R-:W-:-:S05]  /*0050*/  IMAD R0, R0, UR4, R3 ;  /* 0x0000000400007c24 */ /* 0x001fca000f8e0203 */
[----:B-1----:R-:W-:-:S04]  /*0060*/  ISETP.GE.U32.AND P0, PT, R0, UR6, PT ;  /* 0x0000000600007c0c */ /* 0x002fc8000bf06070 */
[----:B------:R-:W-:-:S13]  /*0070*/  ISETP.GE.U32.AND.EX P0, PT, RZ, UR7, PT, P0 ;  /* 0x00000007ff007c0c */ /* 0x000fda000bf06100 */
[----:B------:R-:W-:Y:S05]  /*0080*/  @P0 EXIT ;  /* 0x000000000000094d */ /* 0x000fea0003800000 */
[----:B------:R-:W0:Y:S01]  /*0090*/  LDCU.64 UR6, c[0x0][0x380] ;  /* 0x00007000ff0677ac */ /* 0x000e220008000a00 */
[----:B------:R-:W1:Y:S01]  /*00a0*/  LDCU.64 UR4, c[0x0][0x358] ;  /* 0x00006b00ff0477ac */ /* 0x000e620008000a00 */
[----:B0-----:R-:W-:-:S04]  /*00b0*/  LEA R2, P0, R0, UR6, 0x3 ;  /* 0x0000000600027c11 */ /* 0x001fc8000f8018ff */
[----:B------:R-:W-:-:S05]  /*00c0*/  LEA.HI.X R3, R0, UR7, RZ, 0x3, P0 ;  /* 0x0000000700037c11 */ /* 0x000fca00080f1cff */
[----:B-1----:R-:W2:Y:S02]  /*00d0*/  LDG.E.64 R4, desc[UR4][R2.64] ;  /* 0x0000000402047981 */ /* 0x002ea4000c1e1b00 */
[----:B--2---:R-:W-:Y:S02]  /*00e0*/  IADD3 R0, P0, PT, R4, -0x1, RZ ;  /* 0xffffffff04007810 */ /* 0x004fe40007f1e0ff */
[C---:B------:R-:W-:Y:S02]  /*00f0*/  LOP3.LUT R6, R5.reuse, 0x7fffffff, RZ, 0xc0, !PT ;  /* 0x7fffffff05067812 */ /* 0x040fe400078ec0ff */
[----:B------:R-:W-:Y:S02]  /*0100*/  ISETP.LT.U32.AND P2, PT, R0, -0x1, PT ;  /* 0xffffffff0000780c */ /* 0x000fe40003f41070 */
[----:B------:R-:W-:Y:S02]  /*0110*/  ISETP.GE.AND P1, PT, R5, RZ, PT ;  /* 0x000000ff0500720c */ /* 0x000fe40003f26270 */
[----:B------:R-:W-:-:S02]  /*0120*/  IADD3.X R0, PT, PT, R6, -0x1, RZ, P0, !PT ;  /* 0xffffffff06007810 */ /* 0x000fc400007fe4ff */
[----:B------:R-:W-:Y:S02]  /*0130*/  ISETP.EQ.U32.AND P0, PT, R4, RZ, PT ;  /* 0x000000ff0400720c */ /* 0x000fe40003f02070 */
[----:B------:R-:W-:Y:S02]  /*0140*/  ISETP.LT.U32.AND.EX P2, PT, R0, 0xfffff, !P1, P2 ;  /* 0x000fffff0000780c */ /* 0x000fe40004f41120 */
[----:B------:R-:W-:Y:S02]  /*0150*/  IADD3 R0, P4, PT, RZ, R4, RZ ;  /* 0x00000004ff007210 */ /* 0x000fe40007f9e0ff */
[----:B------:R-:W-:Y:S02]  /*0160*/  ISETP.EQ.OR.EX P5, PT, R6, RZ, P2, P0 ;  /* 0x000000ff0600720c */ /* 0x000fe400017a2700 */
[----:B------:R-:W-:Y:S02]  /*0170*/  ISETP.LT.U32.AND P3, PT, R0, RZ, PT ;  /* 0x000000ff0000720c */ /* 0x000fe40003f61070 */
[----:B------:R-:W-:-:S02]  /*0180*/  ISETP.GT.U32.AND P2, PT, R4, RZ, PT ;  /* 0x000000ff0400720c */ /* 0x000fc40003f44070 */
[C---:B------:R-:W-:Y:S02]  /*0190*/  IADD3.X R0, PT, PT, R6.reuse, -0x100000, RZ, P4, !PT ;  /* 0xfff0000006007810 */ /* 0x040fe400027fe4ff */
[----:B------:R-:W-:Y:S02]  /*01a0*/  ISETP.EQ.OR.EX P5, PT, R6, 0x7ff00000, P5, P0 ;  /* 0x7ff000000600780c */ /* 0x000fe40002fa2700 */
[----:B------:R-:W-:Y:S02]  /*01b0*/  ISETP.LT.U32.AND.EX P3, PT, R0, 0x7fe00000, !P1, P3 ;  /* 0x7fe000000000780c */ /* 0x000fe40004f61130 */
[----:B------:R-:W-:-:S04]  /*01c0*/  ISETP.GT.OR.EX P2, PT, R6, 0x7ff00000, P5, P2 ;  /* 0x7ff000000600780c */ /* 0x000fc80002f44720 */
[----:B------:R-:W-:-:S13]  /*01d0*/  PLOP3.LUT P2, PT, P2, P3, PT, 0xf8, 0x8f ;  /* 0x00000000008f781c */ /* 0x000fda0001747f70 */
[----:B------:R0:W-:Y:S01]  /*01e0*/  @P2 STG.E.64 desc[UR4][R2.64], RZ ;  /* 0x000000ff02002986 */ /* 0x0001e2000c101b04 */
[----:B------:R-:W-:Y:S05]  /*01f0*/  @P2 EXIT ;  /* 0x000000000000294d */ /* 0x000fea0003800000 */
[----:B------:R-:W1:Y:S01]  /*0200*/  MUFU.RSQ64H R7, R5 ;  /* 0x0000000500077308 */ /* 0x000e620000001c00 */
[----:B------:R-:W-:Y:S01]  /*0210*/  IMAD.MOV.U32 R6, RZ, RZ, RZ ;  /* 0x000000ffff067224 */ /* 0x000fe200078e00ff */
[----:B------:R-:W-:Y:S01]  /*0220*/  BSSY.RECONVERGENT B0, `(.L_x_0) ;  /* 0x000000d000007945 */ /* 0x000fe20003800200 */
[----:B------:R-:W-:Y:S02]  /*0230*/  VIADD R0, R5, 0xfff00000 ;  /* 0xfff0000005007836 */ /* 0x000fe40000000000 */
[----:B------:R-:W-:Y:S02]  /*0240*/  IMAD.MOV.U32 R10, RZ, RZ, 0x0 ;  /* 0x00000000ff0a7424 */ /* 0x000fe400078e00ff */
[----:B------:R-:W-:Y:S01]  /*0250*/  IMAD.MOV.U32 R11, RZ, RZ, 0x3fd80000 ;  /* 0x3fd80000ff0b7424 */ /* 0x000fe200078e00ff */
[----:B------:R-:W-:Y:S01]  /*0260*/  ISETP.GE.U32.AND P0, PT, R0, 0x7fe00000, PT ;  /* 0x7fe000000000780c */ /* 0x000fe20003f06070 */
[----:B-1----:R-:W-:-:S08]  /*0270*/  DMUL R8, R6, R6 ;  /* 0x0000000606087228 */ /* 0x002fd00000000000 */
[----:B------:R-:W-:-:S08]  /*0280*/  DFMA R8, R4, -R8, 1 ;  /* 0x3ff000000408742b */ /* 0x000fd00000000808 */
[----:B------:R-:W-:Y:S02]  /*0290*/  DFMA R10, R8, R10, 0.5 ;  /* 0x3fe00000080a742b */ /* 0x000fe4000000000a */
[----:B------:R-:W-:-:S08]  /*02a0*/  DMUL R8, R6, R8 ;  /* 0x0000000806087228 */ /* 0x000fd00000000000 */
[----:B------:R-:W-:Y:S01]  /*02b0*/  DFMA R6, R10, R8, R6 ;  /* 0x000000080a06722b */ /* 0x000fe20000000006 */
[----:B------:R-:W-:Y:S10]  /*02c0*/  @!P0 BRA `(.L_x_1) ;  /* 0x0000000000088947 */ /* 0x000ff40003800000 */
[----:B------:R-:W-:-:S07]  /*02d0*/  MOV R0, 0x2f0 ;  /* 0x000002f000007802 */ /* 0x000fce0000000f00 */
[----:B0-----:R-:W-:Y:S05]  /*02e0*/  CALL.REL.NOINC `($__internal_0_$__cuda_sm20_drsqrt_f64_slowpath_v2) ;  /* 0x00000000000c7944 */ /* 0x001fea0003c00000 */
.L_x_1:
[----:B------:R-:W-:Y:S05]  /*02f0*/  BSYNC.RECONVERGENT B0 ;  /* 0x0000000000007941 */ /* 0x000fea0003800200 */
.L_x_0:
[----:B------:R-:W-:Y:S01]  /*0300*/  STG.E.64 desc[UR4][R2.64], R6 ;  /* 0x0000000602007986 */ /* 0x000fe2000c101b04 */
[----:B------:R-:W-:Y:S05]  /*0310*/  EXIT ;  /* 0x000000000000794d */ /* 0x000fea0003800000 */
        .weak           $__internal_0_$__cuda_sm20_drsqrt_f64_slowpath_v2
        .type           $__internal_0_$__cuda_sm20_drsqrt_f64_slowpath_v2,@function
        .size           $__internal_0_$__cuda_sm20_drsqrt_f64_slowpath_v2,(.L_x_32 - $__internal_0_$__cuda_sm20_drsqrt_f64_slowpath_v2)
$__internal_0_$__cuda_sm20_drsqrt_f64_slowpath_v2:
[----:B------:R-:W-:Y:S01]  /*0320*/  DSETP.NEU.AND P0, PT, R4, RZ, PT ;  /* 0x000000ff0400722a */ /* 0x000fe20003f0d000 */
[----:B------:R-:W-:Y:S01]  /*0330*/  BSSY.RECONVERGENT B1, `(.L_x_2) ;  /* 0x000001c000017945 */ /* 0x000fe20003800200 */
[----:B------:R-:W-:-:S12]  /*0340*/  LOP3.LUT R6, R5, 0x80000000, RZ, 0xc0, !PT ;  /* 0x8000000005067812 */ /* 0x000fd800078ec0ff */
[----:B------:R-:W-:Y:S05]  /*0350*/  @!P0 BRA `(.L_x_3) ;  /* 0x00000000005c8947 */ /* 0x000fea0003800000 */
[----:B------:R-:W-:-:S14]  /*0360*/  DSETP.GTU.AND P0, PT, |R4|, +INF , PT ;  /* 0x7ff000000400742a */ /* 0x000fdc0003f0c200 */
[----:B------:R-:W-:Y:S05]  /*0370*/  @P0 BRA `(.L_x_4) ;  /* 0x00000000004c0947 */ /* 0x000fea0003800000 */
[----:B------:R-:W-:-:S13]  /*0380*/  ISETP.NE.AND P0, PT, R6, RZ, PT ;  /* 0x000000ff0600720c */ /* 0x000fda0003f05270 */
[----:B------:R-:W-:Y:S02]  /*0390*/  @P0 IMAD.MOV.U32 R6, RZ, RZ, 0x0 ;  /* 0x00000000ff060424 */ /* 0x000fe400078e00ff */
[----:B------:R-:W-:Y:S01]  /*03a0*/  @P0 IMAD.MOV.U32 R7, RZ, RZ, -0x80000 ;  /* 0xfff80000ff070424 */ /* 0x000fe200078e00ff */
[----:B------:R-:W-:Y:S06]  /*03b0*/  @P0 BRA `(.L_x_5) ;  /* 0x00000000004c0947 */ /* 0x000fec0003800000 */
[----:B------:R-:W-:-:S14]  /*03c0*/  DSETP.NEU.AND P0, PT, |R4|, +INF , PT ;  /* 0x7ff000000400742a */ /* 0x000fdc0003f0d200 */
[----:B------:R-:W-:Y:S01]  /*03d0*/  @!P0 CS2R R6, SRZ ;  /* 0x0000000000068805 */ /* 0x000fe2000001ff00 */
[----:B------:R-:W-:Y:S06]  /*03e0*/  @!P0 BRA `(.L_x_5) ;  /* 0x0000000000408947 */ /* 0x000fec0003800000 */
[----:B------:R-:W-:Y:S01]  /*03f0*/  DMUL R4, R4, 1.80143985094819840000e+16 ;  /* 0x4350000004047828 */ /* 0x000fe20000000000 */
[----:B------:R-:W-:Y:S02]  /*0400*/  IMAD.MOV.U32 R6, RZ, RZ, RZ ;  /* 0x000000ffff067224 */ /* 0x000fe400078e00ff */
[----:B------:R-:W-:Y:S02]  /*0410*/  IMAD.MOV.U32 R10, RZ, RZ, 0x0 ;  /* 0x00000000ff0a7424 */ /* 0x000fe400078e00ff */
[----:B------:R-:W-:Y:S01]  /*0420*/  IMAD.MOV.U32 R11, RZ, RZ, 0x3fd80000 ;  /* 0x3fd80000ff0b7424 */ /* 0x000fe200078e00ff */
[----:B------:R-:W0:Y:S02]  /*0430*/  MUFU.RSQ64H R7, R5 ;  /* 0x0000000500077308 */ /* 0x000e240000001c00 */
[----:B0-----:R-:W-:-:S08]  /*0440*/  DMUL R8, R6, R6 ;  /* 0x0000000606087228 */ /* 0x001fd00000000000 */
[----:B------:R-:W-:-:S08]  /*0450*/  DFMA R8, R4, -R8, 1 ;  /* 0x3ff000000408742b */ /* 0x000fd00000000808 */
[----:B------:R-:W-:Y:S02]  /*0460*/  DFMA R10, R8, R10, 0.5 ;  /* 0x3fe00000080a742b */ /* 0x000fe4000000000a */
[----:B------:R-:W-:-:S08]  /*0470*/  DMUL R8, R6, R8 ;  /* 0x0000000806087228 */ /* 0x000fd00000000000 */
[----:B------:R-:W-:-:S08]  /*0480*/  DFMA R6, R10, R8, R6 ;  /* 0x000000080a06722b */ /* 0x000fd00000000006 */
[----:B------:R-:W-:Y:S01]  /*0490*/  DMUL R6, R6, 134217728 ;  /* 0x41a0000006067828 */ /* 0x000fe20000000000 */
[----:B------:R-:W-:Y:S10]  /*04a0*/  BRA `(.L_x_5) ;  /* 0x0000000000107947 */ /* 0x000ff40003800000 */
.L_x_4:
[----:B------:R-:W-:Y:S01]  /*04b0*/  DADD R6, R4, R4 ;  /* 0x0000000004067229 */ /* 0x000fe20000000004 */
[----:B------:R-:W-:Y:S10]  /*04c0*/  BRA `(.L_x_5) ;  /* 0x0000000000087947 */ /* 0x000ff40003800000 */
.L_x_3:
[----:B------:R-:W-:Y:S01]  /*04d0*/  LOP3.LUT R7, R6, 0x7ff00000, RZ, 0xfc, !PT ;  /* 0x7ff0000006077812 */ /* 0x000fe200078efcff */
[----:B------:R-:W-:-:S07]  /*04e0*/  IMAD.MOV.U32 R6, RZ, RZ, RZ ;  /* 0x000000ffff067224 */ /* 0x000fce00078e00ff */
.L_x_5:
[----:B------:R-:W-:Y:S05]  /*04f0*/  BSYNC.RECONVERGENT B1 ;  /* 0x0000000000017941 */ /* 0x000fea0003800200 */
.L_x_2:
[----:B------:R-:W-:Y:S02]  /*0500*/  IMAD.MOV.U32 R4, RZ, RZ, R0 ;  /* 0x000000ffff047224 */ /* 0x000fe400078e0000 */
[----:B------:R-:W-:-:S04]  /*0510*/  IMAD.MOV.U32 R5, RZ, RZ, 0x0 ;  /* 0x00000000ff057424 */ /* 0x000fc800078e00ff */
[----:B------:R-:W-:Y:S05]  /*0520*/  RET.REL.NODEC R4 `(finalize_inv_norm_kernel) ;  /* 0xfffffff804b47950 */ /* 0x000fea0003c3ffff */
.L_x_6:
[----:B------:R-:W-:-:S00]  /*0530*/  BRA `(.L_x_6) ;  /* 0xfffffffc00fc7947 */ /* 0x000fc0000383ffff */
[----:B------:R-:W-:-:S00]  /*0540*/  NOP ;  /* 0x0000000000007918 */ /* 0x000fc00000000000 */
        /* <DEDUP_REMOVED lines=11> */
.L_x_32:


//--------------------- .text.l2_norm_batch_kernel --------------------------
	.section	.text.l2_norm_batch_kernel,"ax",@progbits
	.align	128
        .global         l2_norm_batch_kernel
        .type           l2_norm_batch_kernel,@function
        .size           l2_norm_batch_kernel,(.L_x_34 - l2_norm_batch_kernel)
        .other          l2_norm_batch_kernel,@"STO_CUDA_ENTRY STV_DEFAULT"
l2_norm_batch_kernel:
.text.l2_norm_batch_kernel:
[----:B------:R-:W-:Y:S01]  /*0000*/  LDC R1, c[0x0][0x37c] ;  /* 0x0000df00ff017b82 */ /* 0x000fe20000000800 */
[----:B------:R-:W0:Y:S07]  /*0010*/  LDCU UR5, c[0x0][0x39c] ;  /* 0x00007380ff0577ac */ /* 0x000e2e0008000800 */
[----:B------:R-:W1:Y:S01]  /*0020*/  S2UR UR4, SR_CTAID.X ;  /* 0x00000000000479c3 */ /* 0x000e620000002500 */
[----:B0-----:R-:W-:-:S09]  /*0030*/  UISETP.NE.AND.EX UP0, UPT, UR5, URZ, UPT, !UPT ;  /* 0x000000ff0500728c */ /* 0x001fd2000bf053f0 */
[----:B------:R-:W-:Y:S05]  /*0040*/  BRA.U UP0, `(.L_x_7) ;  /* 0x0000000100547547 */ /* 0x000fea000b800000 */
[----:B------:R-:W0:Y:S02]  /*0050*/  LDC R4, c[0x0][0x398] ;  /* 0x0000e600ff047b82 */ /* 0x000e240000000800 */
[----:B0-----:R-:W0:Y:S01]  /*0060*/  I2F.U32.RP R0, R4 ;  /* 0x0000000400007306 */ /* 0x001e220000209000 */
[----:B------:R-:W-:-:S07]  /*0070*/  ISETP.NE.U32.AND P2, PT, R4, RZ, PT ;  /* 0x000000ff0400720c */ /* 0x000fce0003f45070 */
[----:B0-----:R-:W0:Y:S02]  /*0080*/  MUFU.RCP R0, R0 ;  /* 0x0000000000007308 */ /* 0x001e240000001000 */
[----:B0-----:R-:W-:-:S06]  /*0090*/  VIADD R2, R0, 0xffffffe ;  /* 0x0ffffffe00027836 */ /* 0x001fcc0000000000 */
[----:B------:R0:W2:Y:S02]  /*00a0*/  F2I.FTZ.U32.TRUNC.NTZ R3, R2 ;  /* 0x0000000200037305 */ /* 0x0000a4000021f000 */
[----:B0-----:R-:W-:Y:S02]  /*00b0*/  IMAD.MOV.U32 R2, RZ, RZ, RZ ;  /* 0x000000ffff027224 */ /* 0x001fe400078e00ff */
[----:B--2---:R-:W-:-:S04]  /*00c0*/  IMAD.MOV R5, RZ, RZ, -R3 ;  /* 0x000000ffff057224 */ /* 0x004fc800078e0a03 */
[----:B------:R-:W-:-:S04]  /*00d0*/  IMAD R5, R5, R4, RZ ;  /* 0x0000000405057224 */ /* 0x000fc800078e02ff */
[----:B------:R-:W-:-:S06]  /*00e0*/  IMAD.HI.U32 R3, R3, R5, R2 ;  /* 0x0000000503037227 */ /* 0x000fcc00078e0002 */
[----:B-1----:R-:W-:-:S04]  /*00f0*/  IMAD.HI.U32 R2, R3, UR4, RZ ;  /* 0x0000000403027c27 */ /* 0x002fc8000f8e00ff */
[----:B------:R-:W-:-:S04]  /*0100*/  IMAD.MOV R3, RZ, RZ, -R2 ;  /* 0x000000ffff037224 */ /* 0x000fc800078e0a02 */
[----:B------:R-:W-:-:S05]  /*0110*/  IMAD R3, R4, R3, UR4 ;  /* 0x0000000404037e24 */ /* 0x000fca000f8e0203 */
[----:B------:R-:W-:-:S13]  /*0120*/  ISETP.GE.U32.AND P0, PT, R3, R4, PT ;  /* 0x000000040300720c */ /* 0x000fda0003f06070 */
[----:B------:R-:W-:Y:S01]  /*0130*/  @P0 IADD3 R3, PT, PT, R3, -R4, RZ ;  /* 0x8000000403030210 */ /* 0x000fe20007ffe0ff */
[----:B------:R-:W-:-:S03]  /*0140*/  @P0 VIADD R2, R2, 0x1 ;  /* 0x0000000102020836 */ /* 0x000fc60000000000 */
[----:B------:R-:W-:Y:S01]  /*0150*/  ISETP.GE.U32.AND P1, PT, R3, R4, PT ;  /* 0x000000040300720c */ /* 0x000fe20003f26070 */
[----:B------:R-:W-:-:S12]  /*0160*/  IMAD.MOV.U32 R3, RZ, RZ, RZ ;  /* 0x000000ffff037224 */ /* 0x000fd800078e00ff */
[----:B------:R-:W-:Y:S01]  /*0170*/  @P1 VIADD R2, R2, 0x1 ;  /* 0x0000000102021836 */ /* 0x000fe20000000000 */
[----:B------:R-:W-:Y:S01]  /*0180*/  @!P2 LOP3.LUT R2, RZ, R4, RZ, 0x33, !PT ;  /* 0x00000004ff02a212 */ /* 0x000fe200078e33ff */
[----:B------:R-:W-:Y:S06]  /*0190*/  BRA `(.L_x_8) ;  /* 0x0000000000107947 */ /* 0x000fec0003800000 */
.L_x_7:
[----:B------:R-:W-:-:S07]  /*01a0*/  MOV R0, 0x1c0 ;  /* 0x000001c000007802 */ /* 0x000fce0000000f00 */
[----:B-1----:R-:W-:Y:S05]  /*01b0*/  CALL.REL.NOINC `($__internal_1_$__cuda_sm20_div_u64) ;  /* 0x00000008002c7944 */ /* 0x002fea0003c00000 */
[----:B------:R-:W-:Y:S01]  /*01c0*/  MOV R2, R4 ;  /* 0x0000000400027202 */ /* 0x000fe20000000f00 */
[----:B------:R-:W-:-:S07]  /*01d0*/  IMAD.MOV.U32 R3, RZ, RZ, R5 ;  /* 0x000000ffff037224 */ /* 0x000fce00078e0005 */
.L_x_8:
[----:B------:R-:W0:Y:S02]  /*01e0*/  LDCU.64 UR6, c[0x0][0x388] ;  /* 0x00007100ff0677ac */ /* 0x000e240008000a00 */
[----:B0-----:R-:W-:-:S04]  /*01f0*/  ISETP.GE.U32.AND P0, PT, R2, UR6, PT ;  /* 0x0000000602007c0c */ /* 0x001fc8000bf06070 */
[----:B------:R-:W-:-:S13]  /*0200*/  ISETP.GE.U32.AND.EX P0, PT, R3, UR7, PT, P0 ;  /* 0x0000000703007c0c */ /* 0x000fda000bf06100 */
[----:B------:R-:W-:Y:S05]  /*0210*/  @P0 EXIT ;  /* 0x000000000000094d */ /* 0x000fea0003800000 */
[----:B------:R-:W0:Y:S02]  /*0220*/  LDCU UR5, c[0x0][0x39c] ;  /* 0x00007380ff0577ac */ /* 0x000e240008000800 */
[----:B0-----:R-:W-:-:S09]  /*0230*/  UISETP.NE.AND.EX UP0, UPT, UR5, URZ, UPT, !UPT ;  /* 0x000000ff0500728c */ /* 0x001fd2000bf053f0 */
[----:B------:R-:W-:Y:S05]  /*0240*/  BRA.U UP0, `(.L_x_9) ;  /* 0x0000000100547547 */ /* 0x000fea000b800000 */
[----:B------:R-:W0:Y:S02]  /*0250*/  LDC R0, c[0x0][0x398] ;  /* 0x0000e600ff007b82 */ /* 0x000e240000000800 */
[----:B0-----:R-:W0:Y:S01]  /*0260*/  I2F.U32.RP R6, R0 ;  /* 0x0000000000067306 */ /* 0x001e220000209000 */
[----:B------:R-:W-:-:S07]  /*0270*/  ISETP.NE.U32.AND P1, PT, R0, RZ, PT ;  /* 0x000000ff0000720c */ /* 0x000fce0003f25070 */
[----:B0-----:R-:W0:Y:S02]  /*0280*/  MUFU.RCP R6, R6 ;  /* 0x0000000600067308 */ /* 0x001e240000001000 */
[----:B0-----:R-:W-:-:S06]  /*0290*/  VIADD R4, R6, 0xffffffe ;  /* 0x0ffffffe06047836 */ /* 0x001fcc0000000000 */
[----:B------:R0:W1:Y:S02]  /*02a0*/  F2I.FTZ.U32.TRUNC.NTZ R5, R4 ;  /* 0x0000000400057305 */ /* 0x000064000021f000 */
[----:B0-----:R-:W-:Y:S02]  /*02b0*/  HFMA2 R4, -RZ, RZ, 0, 0 ;  /* 0x00000000ff047431 */ /* 0x001fe400000001ff */
[----:B-1----:R-:W-:-:S04]  /*02c0*/  IMAD.MOV R7, RZ, RZ, -R5 ;  /* 0x000000ffff077224 */ /* 0x002fc800078e0a05 */
[----:B------:R-:W-:-:S04]  /*02d0*/  IMAD R7, R7, R0, RZ ;  /* 0x0000000007077224 */ /* 0x000fc800078e02ff */
[----:B------:R-:W-:-:S06]  /*02e0*/  IMAD.HI.U32 R7, R5, R7, R4 ;  /* 0x0000000705077227 */ /* 0x000fcc00078e0004 */
[----:B------:R-:W-:-:S04]  /*02f0*/  IMAD.HI.U32 R7, R7, UR4, RZ ;  /* 0x0000000407077c27 */ /* 0x000fc8000f8e00ff */
[----:B------:R-:W-:-:S04]  /*0300*/  IMAD.MOV R7, RZ, RZ, -R7 ;  /* 0x000000ffff077224 */ /* 0x000fc800078e0a07 */
[----:B------:R-:W-:Y:S02]  /*0310*/  IMAD R5, R0, R7, UR4 ;  /* 0x0000000400057e24 */ /* 0x000fe4000f8e0207 */
[----:B------:R-:W-:-:S03]  /*0320*/  IMAD.MOV.U32 R7, RZ, RZ, RZ ;  /* 0x000000ffff077224 */ /* 0x000fc600078e00ff */
[----:B------:R-:W-:-:S13]  /*0330*/  ISETP.GE.U32.AND P0, PT, R5, R0, PT ;  /* 0x000000000500720c */ /* 0x000fda0003f06070 */
[----:B------:R-:W-:-:S05]  /*0340*/  @P0 IMAD.IADD R5, R5, 0x1, -R0 ;  /* 0x0000000105050824 */ /* 0x000fca00078e0a00 */
[----:B------:R-:W-:-:S13]  /*0350*/  ISETP.GE.U32.AND P0, PT, R5, R0, PT ;  /* 0x000000000500720c */ /* 0x000fda0003f06070 */
[----:B------:R-:W-:Y:S01]  /*0360*/  @P0 IMAD.IADD R5, R5, 0x1, -R0 ;  /* 0x0000000105050824 */ /* 0x000fe200078e0a00 */
[----:B------:R-:W-:-:S04]  /*0370*/  @!P1 LOP3.LUT R5, RZ, R0, RZ, 0x33, !PT ;  /* 0x00000000ff059212 */ /* 0x000fc800078e33ff */
[----:B------:R-:W-:Y:S01]  /*0380*/  MOV R6, R5 ;  /* 0x0000000500067202 */ /* 0x000fe20000000f00 */
[----:B------:R-:W-:Y:S06]  /*0390*/  BRA `(.L_x_10) ;  /* 0x0000000000087947 */ /* 0x000fec0003800000 */
.L_x_9:
[----:B------:R-:W-:-:S07]  /*03a0*/  MOV R0, 0x3c0 ;  /* 0x000003c000007802 */ /* 0x000fce0000000f00 */
[----:B------:R-:W-:Y:S05]  /*03b0*/  CALL.REL.NOINC `($__internal_2_$__cuda_sm20_rem_u64) ;  /* 0x0000000800bc7944 */ /* 0x000fea0003c00000 */
.L_x_10:
[----:B------:R-:W0:Y:S01]  /*03c0*/  S2R R8, SR_TID.X ;  /* 0x0000000000087919 */ /* 0x000e220000002100 */
[----:B------:R-:W1:Y:S01]  /*03d0*/  LDCU UR5, c[0x0][0x360] ;  /* 0x00006c00ff0577ac */ /* 0x000e620008000800 */
[----:B------:R-:W-:Y:S01]  /*03e0*/  IMAD.MOV.U32 R9, RZ, RZ, RZ ;  /* 0x000000ffff097224 */ /* 0x000fe200078e00ff */
[----:B------:R-:W-:Y:S01]  /*03f0*/  BSSY.RECONVERGENT B0, `(.L_x_11) ;  /* 0x0000027000007945 */ /* 0x000fe20003800200 */
[----:B------:R-:W-:Y:S01]  /*0400*/  CS2R R14, SRZ ;  /* 0x00000000000e7805 */ /* 0x000fe2000001ff00 */
[----:B------:R-:W2:Y:S01]  /*0410*/  LDCU.64 UR8, c[0x0][0x390] ;  /* 0x00007200ff0877ac */ /* 0x000ea20008000a00 */
[----:B------:R-:W3:Y:S01]  /*0420*/  LDCU.64 UR6, c[0x0][0x358] ;  /* 0x00006b00ff0677ac */ /* 0x000ee20008000a00 */
[----:B-1----:R-:W-:Y:S02]  /*0430*/  IMAD R19, R7, UR5, RZ ;  /* 0x0000000507137c24 */ /* 0x002fe4000f8e02ff */
[----:B--2---:R-:W-:Y:S02]  /*0440*/  IMAD R7, R3, UR8, RZ ;  /* 0x0000000803077c24 */ /* 0x004fe4000f8e02ff */
[----:B------:R-:W-:-:S04]  /*0450*/  IMAD.WIDE.U32 R10, R2, UR8, RZ ;  /* 0x00000008020a7c25 */ /* 0x000fc8000f8e00ff */
[----:B------:R-:W-:Y:S02]  /*0460*/  IMAD R7, R2, UR9, R7 ;  /* 0x0000000902077c24 */ /* 0x000fe4000f8e0207 */
[----:B0-----:R-:W-:-:S04]  /*0470*/  IMAD.WIDE.U32 R4, R6, UR5, R8 ;  /* 0x0000000506047c25 */ /* 0x001fc8000f8e0008 */
[----:B------:R-:W-:Y:S01]  /*0480*/  IMAD.SHL.U32 R21, R4, 0x2, RZ ;  /* 0x0000000204157824 */ /* 0x000fe200078e00ff */
[----:B------:R-:W-:Y:S01]  /*0490*/  IADD3 R19, PT, PT, R5, R19, RZ ;  /* 0x0000001305137210 */ /* 0x000fe20007ffe0ff */
[----:B------:R-:W-:-:S03]  /*04a0*/  IMAD.IADD R17, R11, 0x1, R7 ;  /* 0x000000010b117824 */ /* 0x000fc600078e0207 */
[----:B------:R-:W-:Y:S02]  /*04b0*/  LOP3.LUT R0, R21, 0x1, RZ, 0xfc, !PT ;  /* 0x0000000115007812 */ /* 0x000fe400078efcff */
[----:B------:R-:W-:Y:S02]  /*04c0*/  SHF.L.U64.HI R22, R4, 0x1, R19 ;  /* 0x0000000104167819 */ /* 0x000fe40000010213 */
[----:B------:R-:W-:-:S04]  /*04d0*/  ISETP.GE.U32.AND P0, PT, R0, UR8, PT ;  /* 0x0000000800007c0c */ /* 0x000fc8000bf06070 */
[----:B------:R-:W-:-:S13]  /*04e0*/  ISETP.GE.U32.AND.EX P0, PT, R22, UR9, PT, P0 ;  /* 0x0000000916007c0c */ /* 0x000fda000bf06100 */
[----:B---3--:R-:W-:Y:S05]  /*04f0*/  @P0 BRA `(.L_x_12) ;  /* 0x0000000000580947 */ /* 0x008fea0003800000 */
[----:B------:R-:W0:Y:S01]  /*0500*/  LDCU.64 UR10, c[0x0][0x380] ;  /* 0x00007000ff0a77ac */ /* 0x000e220008000a00 */
[----:B------:R-:W1:Y:S01]  /*0510*/  LDC.64 R12, c[0x0][0x398] ;  /* 0x0000e600ff0c7b82 */ /* 0x000e620000000a00 */
[----:B------:R-:W-:Y:S01]  /*0520*/  BSSY.RECONVERGENT B1, `(.L_x_12) ;  /* 0x0000013000017945 */ /* 0x000fe20003800200 */
[----:B------:R-:W-:Y:S01]  /*0530*/  IMAD.MOV.U32 R18, RZ, RZ, R4 ;  /* 0x000000ffff127224 */ /* 0x000fe200078e0004 */
[----:B------:R-:W-:Y:S02]  /*0540*/  CS2R R14, SRZ ;  /* 0x00000000000e7805 */ /* 0x000fe4000001ff00 */
[----:B0-----:R-:W-:-:S04]  /*0550*/  LEA R0, P0, R10, UR10, 0x3 ;  /* 0x0000000a0a007c11 */ /* 0x001fc8000f8018ff */
[----:B------:R-:W-:-:S09]  /*0560*/  LEA.HI.X R16, R10, UR11, R17, 0x3, P0 ;  /* 0x0000000b0a107c11 */ /* 0x000fd200080f1c11 */
.L_x_13:
[----:B------:R-:W-:-:S04]  /*0570*/  LEA R4, P0, R18, R0, 0x4 ;  /* 0x0000000012047211 */ /* 0x000fc800078020ff */
[----:B------:R-:W-:-:S06]  /*0580*/  LEA.HI.X R5, R18, R16, R19, 0x4, P0 ;  /* 0x0000001012057211 */ /* 0x000fcc00000f2413 */
[----:B------:R-:W2:Y:S01]  /*0590*/  LDG.E.128.CONSTANT R4, desc[UR6][R4.64] ;  /* 0x0000000604047981 */ /* 0x000ea2000c1e9d00 */
[----:B-1----:R-:W-:-:S04]  /*05a0*/  IMAD.WIDE.U32 R18, R12, UR5, R18 ;  /* 0x000000050c127c25 */ /* 0x002fc8000f8e0012 */
[----:B------:R-:W-:Y:S02]  /*05b0*/  IMAD.SHL.U32 R21, R18, 0x2, RZ ;  /* 0x0000000212157824 */ /* 0x000fe400078e00ff */
[----:B------:R-:W-:-:S03]  /*05c0*/  IMAD R19, R13, UR5, R19 ;  /* 0x000000050d137c24 */ /* 0x000fc6000f8e0213 */
[----:B------:R-:W-:Y:S02]  /*05d0*/  LOP3.LUT R20, R21, 0x1, RZ, 0xfc, !PT ;  /* 0x0000000115147812 */ /* 0x000fe400078efcff */
[----:B------:R-:W-:Y:S02]  /*05e0*/  SHF.L.U64.HI R22, R18, 0x1, R19 ;  /* 0x0000000112167819 */ /* 0x000fe40000010213 */
[----:B------:R-:W-:-:S04]  /*05f0*/  ISETP.GE.U32.AND P0, PT, R20, UR8, PT ;  /* 0x0000000814007c0c */ /* 0x000fc8000bf06070 */
[----:B------:R-:W-:Y:S01]  /*0600*/  ISETP.GE.U32.AND.EX P0, PT, R22, UR9, PT, P0 ;  /* 0x0000000916007c0c */ /* 0x000fe2000bf06100 */
[----:B--2---:R-:W-:-:S08]  /*0610*/  DMUL R6, R6, R6 ;  /* 0x0000000606067228 */ /* 0x004fd00000000000 */
[----:B------:R-:W-:-:S08]  /*0620*/  DFMA R6, R4, R4, R6 ;  /* 0x000000040406722b */ /* 0x000fd00000000006 */
[----:B------:R-:W-:Y:S01]  /*0630*/  DADD R14, R6, R14 ;  /* 0x00000000060e7229 */ /* 0x000fe2000000000e */
[----:B------:R-:W-:Y:S10]  /*0640*/  @!P0 BRA `(.L_x_13) ;  /* 0xfffffffc00c88947 */ /* 0x000ff4000383ffff */
[----:B------:R-:W-:Y:S05]  /*0650*/  BSYNC.RECONVERGENT B1 ;  /* 0x0000000000017941 */ /* 0x000fea0003800200 */
.L_x_12:
[----:B------:R-:W-:Y:S05]  /*0660*/  BSYNC.RECONVERGENT B0 ;  /* 0x0000000000007941 */ /* 0x000fea0003800200 */
.L_x_11:
[----:B------:R-:W-:-:S04]  /*0670*/  ISETP.GE.U32.AND P0, PT, R21, UR8, PT ;  /* 0x0000000815007c0c */ /* 0x000fc8000bf06070 */
[----:B------:R-:W-:-:S13]  /*0680*/  ISETP.GE.U32.AND.EX P0, PT, R22, UR9, PT, P0 ;  /* 0x0000000916007c0c */ /* 0x000fda000bf06100 */
[----:B------:R-:W0:Y:S01]  /*0690*/  @!P0 LDC.64 R12, c[0x0][0x380] ;  /* 0x0000e000ff0c8b82 */ /* 0x000e220000000a00 */
[----:B------:R-:W-:-:S04]  /*06a0*/  @!P0 IADD3 R10, P1, PT, R21, R10, RZ ;  /* 0x0000000a150a8210 */ /* 0x000fc80007f3e0ff */
[----:B------:R-:W-:Y:S02]  /*06b0*/  @!P0 IADD3.X R17, PT, PT, R22, R17, RZ, P1, !PT ;  /* 0x0000001116118210 */ /* 0x000fe40000ffe4ff */
[----:B0-----:R-:W-:-:S04]  /*06c0*/  @!P0 LEA R12, P1, R10, R12, 0x3 ;  /* 0x0000000c0a0c8211 */ /* 0x001fc800078218ff */
[----:B------:R-:W-:-:S05]  /*06d0*/  @!P0 LEA.HI.X R13, R10, R13, R17, 0x3, P1 ;  /* 0x0000000d0a0d8211 */ /* 0x000fca00008f1c11 */
[----:B------:R-:W2:Y:S01]  /*06e0*/  @!P0 LDG.E.64.CONSTANT R4, desc[UR6][R12.64] ;  /* 0x000000060c048981 */ /* 0x000ea2000c1e9b00 */
[----:B------:R-:W-:-:S04]  /*06f0*/  UIADD3 UR4, UPT, UPT, UR5, 0x1f, URZ ;  /* 0x0000001f05047890 */ /* 0x000fc8000fffe0ff */
[----:B------:R-:W-:-:S06]  /*0700*/  USHF.R.U32.HI UR4, URZ, 0x5, UR4 ;  /* 0x00000005ff047899 */ /* 0x000fcc0008011604 */
[C---:B------:R-:W-:Y:S01]  /*0710*/  ISETP.GE.U32.AND P1, PT, R8.reuse, UR4, PT ;  /* 0x0000000408007c0c */ /* 0x040fe2000bf26070 */
[----:B--2---:R-:W-:Y:S01]  /*0720*/  @!P0 DFMA R14, R4, R4, R14 ;  /* 0x00000004040e822b */ /* 0x004fe2000000000e */
[----:B------:R-:W-:-:S06]  /*0730*/  LOP3.LUT P0, R0, R8, 0x1f, RZ, 0xc0, !PT ;  /* 0x0000001f08007812 */ /* 0x000fcc000780c0ff */
[----:B------:R-:W-:Y:S04]  /*0740*/  SHFL.DOWN PT, R5, R15, 0x10, 0x1f ;  /* 0x0a001f000f057f89 */ /* 0x000fe800000e0000 */
[----:B------:R-:W0:Y:S02]  /*0750*/  SHFL.DOWN PT, R4, R14, 0x10, 0x1f ;  /* 0x0a001f000e047f89 */ /* 0x000e2400000e0000 */
[----:B0-----:R-:W-:Y:S01]  /*0760*/  DADD R4, R4, R14 ;  /* 0x0000000004047229 */ /* 0x001fe2000000000e */
[----:B------:R-:W0:Y:S01]  /*0770*/  @!P0 S2R R15, SR_CgaCtaId ;  /* 0x00000000000f8919 */ /* 0x000e220000008800 */
[----:B------:R-:W1:Y:S05]  /*0780*/  @!P1 S2R R14, SR_CgaCtaId ;  /* 0x00000000000e9919 */ /* 0x000e6a0000008800 */
[----:B------:R-:W-:Y:S04]  /*0790*/  SHFL.DOWN PT, R7, R5, 0x8, 0x1f ;  /* 0x09001f0005077f89 */ /* 0x000fe800000e0000 */
[----:B------:R-:W2:Y:S02]  /*07a0*/  SHFL.DOWN PT, R6, R4, 0x8, 0x1f ;  /* 0x09001f0004067f89 */ /* 0x000ea400000e0000 */
[----:B--2---:R-:W-:-:S07]  /*07b0*/  DADD R6, R4, R6 ;  /* 0x0000000004067229 */ /* 0x004fce0000000006 */
[----:B------:R-:W-:Y:S04]  /*07c0*/  SHFL.DOWN PT, R11, R7, 0x4, 0x1f ;  /* 0x08801f00070b7f89 */ /* 0x000fe800000e0000 */
[----:B------:R-:W2:Y:S02]  /*07d0*/  SHFL.DOWN PT, R10, R6, 0x4, 0x1f ;  /* 0x08801f00060a7f89 */ /* 0x000ea400000e0000 */
[----:B--2---:R-:W-:Y:S01]  /*07e0*/  DADD R10, R6, R10 ;  /* 0x00000000060a7229 */ /* 0x004fe2000000000a */
[----:B------:R-:W-:Y:S02]  /*07f0*/  @!P0 MOV R6, 0x400 ;  /* 0x0000040000068802 */ /* 0x000fe40000000f00 */
[----:B------:R-:W-:-:S04]  /*0800*/  @!P1 MOV R7, 0x400 ;  /* 0x0000040000079802 */ /* 0x000fc80000000f00 */
[----:B------:R-:W-:Y:S04]  /*0810*/  SHFL.DOWN PT, R13, R11, 0x2, 0x1f ;  /* 0x08401f000b0d7f89 */ /* 0x000fe800000e0000 */
[----:B------:R-:W2:Y:S02]  /*0820*/  SHFL.DOWN PT, R12, R10, 0x2, 0x1f ;  /* 0x08401f000a0c7f89 */ /* 0x000ea400000e0000 */
[----:B--2---:R-:W-:Y:S01]  /*0830*/  DADD R12, R10, R12 ;  /* 0x000000000a0c7229 */ /* 0x004fe2000000000c */
[----:B0-----:R-:W-:Y:S02]  /*0840*/  @!P0 LEA R11, R15, R6, 0x18 ;  /* 0x000000060f0b8211 */ /* 0x001fe400078ec0ff */
[----:B-1----:R-:W-:Y:S02]  /*0850*/  @!P1 LEA R15, R14, R7, 0x18 ;  /* 0x000000070e0f9211 */ /* 0x002fe400078ec0ff */
[----:B------:R-:W-:-:S02]  /*0860*/  @!P0 LEA.HI R11, R8, R11, RZ, 0x1e ;  /* 0x0000000b080b8211 */ /* 0x000fc400078ff0ff */
[----:B------:R-:W-:Y:S01]  /*0870*/  SHFL.DOWN PT, R5, R13, 0x1, 0x1f ;  /* 0x08201f000d057f89 */ /* 0x000fe200000e0000 */
[----:B------:R-:W-:-:S03]  /*0880*/  @!P1 IMAD R0, R0, 0x8, R15 ;  /* 0x0000000800009824 */ /* 0x000fc600078e020f */
[----:B------:R-:W0:Y:S02]  /*0890*/  SHFL.DOWN PT, R4, R12, 0x1, 0x1f ;  /* 0x08201f000c047f89 */ /* 0x000e2400000e0000 */
[----:B0-----:R-:W-:Y:S01]  /*08a0*/  DADD R6, R12, R4 ;  /* 0x000000000c067229 */ /* 0x001fe20000000004 */
[----:B------:R-:W-:-:S06]  /*08b0*/  CS2R R4, SRZ ;  /* 0x0000000000047805 */ /* 0x000fcc000001ff00 */
[----:B------:R0:W-:Y:S01]  /*08c0*/  @!P0 STS.64 [R11], R6 ;  /* 0x000000060b008388 */ /* 0x0001e20000000a00 */
[----:B------:R-:W-:Y:S01]  /*08d0*/  BAR.SYNC.DEFER_BLOCKING 0x0 ;  /* 0x0000000000007b1d */ /* 0x000fe20000010000 */
[----:B------:R-:W-:-:S05]  /*08e0*/  ISETP.GT.U32.AND P0, PT, R8, 0x1f, PT ;  /* 0x0000001f0800780c */ /* 0x000fca0003f04070 */
[----:B------:R0:W1:Y:S08]  /*08f0*/  @!P1 LDS.64 R4, [R0] ;  /* 0x0000000000049984 */ /* 0x0000700000000a00 */
[----:B0-----:R-:W-:Y:S05]  /*0900*/  @P0 EXIT ;  /* 0x000000000000094d */ /* 0x001fea0003800000 */
[----:B-1----:R-:W-:Y:S01]  /*0910*/  SHFL.DOWN PT, R7, R5, 0x10, 0x1f ;  /* 0x0a001f0005077f89 */ /* 0x002fe200000e0000 */
[----:B------:R-:W-:-:S03]  /*0920*/  ISETP.NE.AND P0, PT, R8, RZ, PT ;  /* 0x000000ff0800720c */ /* 0x000fc60003f05270 */
[----:B------:R-:W0:Y:S02]  /*0930*/  SHFL.DOWN PT, R6, R4, 0x10, 0x1f ;  /* 0x0a001f0004067f89 */ /* 0x000e2400000e0000 */
[----:B0-----:R-:W-:-:S07]  /*0940*/  DADD R6, R6, R4 ;  /* 0x0000000006067229 */ /* 0x001fce0000000004 */
[----:B------:R-:W-:Y:S04]  /*0950*/  SHFL.DOWN PT, R11, R7, 0x8, 0x1f ;  /* 0x09001f00070b7f89 */ /* 0x000fe800000e0000 */
        /* <DEDUP_REMOVED lines=8> */
[----:B------:R0:W1:Y:S04]  /*09e0*/  SHFL.DOWN PT, R5, R15, 0x1, 0x1f ;  /* 0x08201f000f057f89 */ /* 0x00006800000e0000 */
[----:B------:R0:W2:Y:S01]  /*09f0*/  SHFL.DOWN PT, R4, R14, 0x1, 0x1f ;  /* 0x08201f000e047f89 */ /* 0x0000a200000e0000 */
[----:B------:R-:W-:Y:S05]  /*0a00*/  @P0 EXIT ;  /* 0x000000000000094d */ /* 0x000fea0003800000 */
[----:B------:R-:W3:Y:S01]  /*0a10*/  LDC.64 R6, c[0x0][0x3a0] ;  /* 0x0000e800ff067b82 */ /* 0x000ee20000000a00 */
[----:B-12---:R-:W-:Y:S01]  /*0a20*/  DADD R4, R14, R4 ;  /* 0x000000000e047229 */ /* 0x006fe20000000004 */
[----:B---3--:R-:W-:-:S04]  /*0a30*/  LEA R6, P0, R2, R6, 0x3 ;  /* 0x0000000602067211 */ /* 0x008fc800078018ff */
[----:B------:R-:W-:-:S05]  /*0a40*/  LEA.HI.X R7, R2, R7, R3, 0x3, P0 ;  /* 0x0000000702077211 */ /* 0x000fca00000f1c03 */
[----:B------:R-:W-:Y:S01]  /*0a50*/  REDG.E.ADD.F64.RN.STRONG.GPU desc[UR6][R6.64], R4 ;  /* 0x00000004060079a6 */ /* 0x000fe2000c12ff06 */
[----:B------:R-:W-:Y:S05]  /*0a60*/  EXIT ;  /* 0x000000000000794d */ /* 0x000fea0003800000 */
        .weak           $__internal_1_$__cuda_sm20_div_u64
        .type           $__internal_1_$__cuda_sm20_div_u64,@function
        .size           $__internal_1_$__cuda_sm20_div_u64,($__internal_2_$__cuda_sm20_rem_u64 - $__internal_1_$__cuda_sm20_div_u64)
$__internal_1_$__cuda_sm20_div_u64:
[----:B------:R-:W0:Y:S01]  /*0a70*/  LDCU.64 UR6, c[0x0][0x398] ;  /* 0x00007300ff0677ac */ /* 0x000e220008000a00 */
[----:B------:R-:W1:Y:S01]  /*0a80*/  LDC.64 R2, c[0x0][0x398] ;  /* 0x0000e600ff027b82 */ /* 0x000e620000000a00 */
[----:B0-----:R-:W0:Y:S08]  /*0a90*/  I2F.U64.RP R8, UR6 ;  /* 0x0000000600087d12 */ /* 0x001e300008309000 */
[----:B0-----:R-:W0:Y:S02]  /*0aa0*/  MUFU.RCP R8, R8 ;  /* 0x0000000800087308 */ /* 0x001e240000001000 */
[----:B0-----:R-:W-:-:S06]  /*0ab0*/  VIADD R4, R8, 0x1ffffffe ;  /* 0x1ffffffe08047836 */ /* 0x001fcc0000000000 */
[----:B------:R-:W1:Y:S02]  /*0ac0*/  F2I.U64.TRUNC R4, R4 ;  /* 0x0000000400047311 */ /* 0x000e64000020d800 */
[----:B-1----:R-:W-:-:S04]  /*0ad0*/  IMAD.WIDE.U32 R6, R4, R2, RZ ;  /* 0x0000000204067225 */ /* 0x002fc800078e00ff */
[----:B------:R-:W-:Y:S01]  /*0ae0*/  IMAD R7, R4, R3, R7 ;  /* 0x0000000304077224 */ /* 0x000fe200078e0207 */
[----:B------:R-:W-:-:S03]  /*0af0*/  IADD3 R9, P0, PT, RZ, -R6, RZ ;  /* 0x80000006ff097210 */ /* 0x000fc60007f1e0ff */
[----:B------:R-:W-:Y:S02]  /*0b00*/  IMAD R7, R5, R2, R7 ;  /* 0x0000000205077224 */ /* 0x000fe400078e0207 */
[----:B------:R-:W-:-:S04]  /*0b10*/  IMAD.HI.U32 R6, R4, R9, RZ ;  /* 0x0000000904067227 */ /* 0x000fc800078e00ff */
[----:B------:R-:W-:Y:S01]  /*0b20*/  IMAD.X R11, RZ, RZ, ~R7, P0 ;  /* 0x000000ffff0b7224 */ /* 0x000fe200000e0e07 */
[----:B------:R-:W-:-:S03]  /*0b30*/  MOV R7, R4 ;  /* 0x0000000400077202 */ /* 0x000fc60000000f00 */
[-C--:B------:R-:W-:Y:S02]  /*0b40*/  IMAD R13, R5, R11.reuse, RZ ;  /* 0x0000000b050d7224 */ /* 0x080fe400078e02ff */
[----:B------:R-:W-:-:S04]  /*0b50*/  IMAD.WIDE.U32 R6, P0, R4, R11, R6 ;  /* 0x0000000b04067225 */ /* 0x000fc80007800006 */
[----:B------:R-:W-:-:S04]  /*0b60*/  IMAD.HI.U32 R11, R5, R11, RZ ;  /* 0x0000000b050b7227 */ /* 0x000fc800078e00ff */
[----:B------:R-:W-:-:S05]  /*0b70*/  IMAD.HI.U32 R6, P1, R5, R9, R6 ;  /* 0x0000000905067227 */ /* 0x000fca0007820006 */
[----:B------:R-:W-:Y:S01]  /*0b80*/  IADD3 R7, P2, PT, R13, R6, RZ ;  /* 0x000000060d077210 */ /* 0x000fe20007f5e0ff */
[----:B------:R-:W-:-:S04]  /*0b90*/  IMAD.X R6, R11, 0x1, R5, P0 ;  /* 0x000000010b067824 */ /* 0x000fc800000e0605 */
[----:B------:R-:W-:Y:S01]  /*0ba0*/  IMAD.WIDE.U32 R4, R7, R2, RZ ;  /* 0x0000000207047225 */ /* 0x000fe200078e00ff */
[----:B------:R-:W-:-:S03]  /*0bb0*/  IADD3.X R9, PT, PT, RZ, RZ, R6, P2, P1 ;  /* 0x000000ffff097210 */ /* 0x000fc600017e2406 */
[----:B------:R-:W-:Y:S01]  /*0bc0*/  IMAD R5, R7, R3, R5 ;  /* 0x0000000307057224 */ /* 0x000fe200078e0205 */
[----:B------:R-:W-:-:S03]  /*0bd0*/  IADD3 R11, P0, PT, RZ, -R4, RZ ;  /* 0x80000004ff0b7210 */ /* 0x000fc60007f1e0ff */
[----:B------:R-:W-:Y:S02]  /*0be0*/  IMAD R5, R9, R2, R5 ;  /* 0x0000000209057224 */ /* 0x000fe400078e0205 */
[----:B------:R-:W-:-:S04]  /*0bf0*/  IMAD.HI.U32 R6, R7, R11, RZ ;  /* 0x0000000b07067227 */ /* 0x000fc800078e00ff */
[----:B------:R-:W-:Y:S02]  /*0c00*/  IMAD.X R4, RZ, RZ, ~R5, P0 ;  /* 0x000000ffff047224 */ /* 0x000fe400000e0e05 */
[----:B------:R-:W-:Y:S02]  /*0c10*/  HFMA2 R5, -RZ, RZ, 0, 0 ;  /* 0x00000000ff057431 */ /* 0x000fe400000001ff */
[----:B------:R-:W-:-:S04]  /*0c20*/  IMAD.WIDE.U32 R6, P0, R7, R4, R6 ;  /* 0x0000000407067225 */ /* 0x000fc80007800006 */
[C---:B------:R-:W-:Y:S02]  /*0c30*/  IMAD R8, R9.reuse, R4, RZ ;  /* 0x0000000409087224 */ /* 0x040fe400078e02ff */
[----:B------:R-:W-:-:S04]  /*0c40*/  IMAD.HI.U32 R7, P1, R9, R11, R6 ;  /* 0x0000000b09077227 */ /* 0x000fc80007820006 */
[----:B------:R-:W-:Y:S01]  /*0c50*/  IMAD.HI.U32 R6, R9, R4, RZ ;  /* 0x0000000409067227 */ /* 0x000fe200078e00ff */
[----:B------:R-:W-:-:S03]  /*0c60*/  IADD3 R7, P2, PT, R8, R7, RZ ;  /* 0x0000000708077210 */ /* 0x000fc60007f5e0ff */
[----:B------:R-:W-:Y:S02]  /*0c70*/  IMAD.X R9, R6, 0x1, R9, P0 ;  /* 0x0000000106097824 */ /* 0x000fe400000e0609 */
[----:B------:R-:W-:-:S03]  /*0c80*/  IMAD.HI.U32 R4, R7, UR4, RZ ;  /* 0x0000000407047c27 */ /* 0x000fc6000f8e00ff */
[----:B------:R-:W-:Y:S01]  /*0c90*/  IADD3.X R9, PT, PT, RZ, RZ, R9, P2, P1 ;  /* 0x000000ffff097210 */ /* 0x000fe200017e2409 */
[----:B------:R-:W-:-:S04]  /*0ca0*/  IMAD.WIDE.U32 R4, RZ, R7, R4 ;  /* 0x00000007ff047225 */ /* 0x000fc800078e0004 */
[----:B------:R-:W-:-:S04]  /*0cb0*/  IMAD.HI.U32 R4, P0, R9, UR4, R4 ;  /* 0x0000000409047c27 */ /* 0x000fc8000f800004 */
[----:B------:R-:W-:Y:S01]  /*0cc0*/  IMAD.X R6, RZ, RZ, RZ, P0 ;  /* 0x000000ffff067224 */ /* 0x000fe200000e06ff */
[----:B------:R-:W-:-:S05]  /*0cd0*/  IADD3 R7, P1, PT, RZ, R4, RZ ;  /* 0x00000004ff077210 */ /* 0x000fca0007f3e0ff */
[----:B------:R-:W-:-:S04]  /*0ce0*/  IMAD.WIDE.U32 R4, R7, R2, RZ ;  /* 0x0000000207047225 */ /* 0x000fc800078e00ff */
[----:B------:R-:W-:Y:S01]  /*0cf0*/  IMAD.X R9, RZ, RZ, R6, P1 ;  /* 0x000000ffff097224 */ /* 0x000fe200008e0606 */
[----:B------:R-:W-:Y:S01]  /*0d00*/  IADD3 R11, P1, PT, -R4, UR4, RZ ;  /* 0x00000004040b7c10 */ /* 0x000fe2000ff3e1ff */
[----:B------:R-:W-:-:S03]  /*0d10*/  IMAD R5, R7, R3, R5 ;  /* 0x0000000307057224 */ /* 0x000fc600078e0205 */
[-C--:B------:R-:W-:Y:S01]  /*0d20*/  ISETP.GE.U32.AND P0, PT, R11, R2.reuse, PT ;  /* 0x000000020b00720c */ /* 0x080fe20003f06070 */
[----:B------:R-:W-:-:S04]  /*0d30*/  IMAD R5, R9, R2, R5 ;  /* 0x0000000209057224 */ /* 0x000fc800078e0205 */
[----:B------:R-:W-:Y:S01]  /*0d40*/  IMAD.X R10, RZ, RZ, ~R5, P1 ;  /* 0x000000ffff0a7224 */ /* 0x000fe200008e0e05 */
[----:B------:R-:W-:Y:S02]  /*0d50*/  IADD3 R4, P1, PT, R7, 0x1, RZ ;  /* 0x0000000107047810 */ /* 0x000fe40007f3e0ff */
[----:B------:R-:W-:Y:S02]  /*0d60*/  IADD3 R5, P2, PT, R11, -R2, RZ ;  /* 0x800000020b057210 */ /* 0x000fe40007f5e0ff */
[CC--:B------:R-:W-:Y:S01]  /*0d70*/  ISETP.GE.U32.AND.EX P0, PT, R10.reuse, R3.reuse, PT, P0 ;  /* 0x000000030a00720c */ /* 0x0c0fe20003f06100 */
[----:B------:R-:W-:Y:S01]  /*0d80*/  IMAD.X R6, RZ, RZ, R9, P1 ;  /* 0x000000ffff067224 */ /* 0x000fe200008e0609 */
[----:B------:R-:W-:Y:S02]  /*0d90*/  IADD3.X R8, PT, PT, R10, ~R3, RZ, P2, !PT ;  /* 0x800000030a087210 */ /* 0x000fe400017fe4ff */
[----:B------:R-:W-:Y:S02]  /*0da0*/  SEL R7, R4, R7, P0 ;  /* 0x0000000704077207 */ /* 0x000fe40000000000 */
[----:B------:R-:W-:-:S02]  /*0db0*/  SEL R5, R5, R11, P0 ;  /* 0x0000000b05057207 */ /* 0x000fc40000000000 */
[----:B------:R-:W-:Y:S02]  /*0dc0*/  SEL R6, R6, R9, P0 ;  /* 0x0000000906067207 */ /* 0x000fe40000000000 */
[----:B------:R-:W-:Y:S02]  /*0dd0*/  IADD3 R4, P2, PT, R7, 0x1, RZ ;  /* 0x0000000107047810 */ /* 0x000fe40007f5e0ff */
[----:B------:R-:W-:Y:S02]  /*0de0*/  SEL R8, R8, R10, P0 ;  /* 0x0000000a08087207 */ /* 0x000fe40000000000 */
[----:B------:R-:W-:Y:S01]  /*0df0*/  ISETP.GE.U32.AND P0, PT, R5, R2, PT ;  /* 0x000000020500720c */ /* 0x000fe20003f06070 */
[----:B------:R-:W-:Y:S01]  /*0e00*/  IMAD.X R5, RZ, RZ, R6, P2 ;  /* 0x000000ffff057224 */ /* 0x000fe200010e0606 */
[----:B------:R-:W-:Y:S01]  /*0e10*/  ISETP.NE.U32.AND P1, PT, R2, RZ, PT ;  /* 0x000000ff0200720c */ /* 0x000fe20003f25070 */
[----:B------:R-:W-:Y:S01]  /*0e20*/  IMAD.MOV.U32 R2, RZ, RZ, R0 ;  /* 0x000000ffff027224 */ /* 0x000fe200078e0000 */
[----:B------:R-:W-:-:S02]  /*0e30*/  ISETP.GE.U32.AND.EX P0, PT, R8, R3, PT, P0 ;  /* 0x000000030800720c */ /* 0x000fc40003f06100 */
[----:B------:R-:W-:Y:S02]  /*0e40*/  ISETP.NE.AND.EX P1, PT, R3, RZ, PT, P1 ;  /* 0x000000ff0300720c */ /* 0x000fe40003f25310 */
[----:B------:R-:W-:Y:S02]  /*0e50*/  MOV R3, 0x0 ;  /* 0x0000000000037802 */ /* 0x000fe40000000f00 */
[----:B------:R-:W-:Y:S02]  /*0e60*/  SEL R4, R4, R7, P0 ;  /* 0x0000000704047207 */ /* 0x000fe40000000000 */
[----:B------:R-:W-:Y:S02]  /*0e70*/  SEL R5, R5, R6, P0 ;  /* 0x0000000605057207 */ /* 0x000fe40000000000 */
[----:B------:R-:W-:Y:S02]  /*0e80*/  SEL R4, R4, 0xffffffff, P1 ;  /* 0xffffffff04047807 */ /* 0x000fe40000800000 */
[----:B------:R-:W-:Y:S01]  /*0e90*/  SEL R5, R5, 0xffffffff, P1 ;  /* 0xffffffff05057807 */ /* 0x000fe20000800000 */
[----:B------:R-:W-:Y:S06]  /*0ea0*/  RET.REL.NODEC R2 `(l2_norm_batch_kernel) ;  /* 0xfffffff002547950 */ /* 0x000fec0003c3ffff */
        .weak           $__internal_2_$__cuda_sm20_rem_u64
        .type           $__internal_2_$__cuda_sm20_rem_u64,@function
        .size           $__internal_2_$__cuda_sm20_rem_u64,(.L_x_34 - $__internal_2_$__cuda_sm20_rem_u64)
$__internal_2_$__cuda_sm20_rem_u64:
        /* <DEDUP_REMOVED lines=11> */
[----:B------:R-:W-:Y:S02]  /*0f60*/  IMAD.X R13, RZ, RZ, ~R9, P0 ;  /* 0x000000ffff0d7224 */ /* 0x000fe400000e0e09 */
[----:B------:R-:W-:Y:S02]  /*0f70*/  IMAD.MOV.U32 R9, RZ, RZ, R6 ;  /* 0x000000ffff097224 */ /* 0x000fe400078e0006 */
[-C--:B------:R-:W-:Y:S02]  /*0f80*/  IMAD R15, R7, R13.reuse, RZ ;  /* 0x0000000d070f7224 */ /* 0x080fe400078e02ff */
[----:B------:R-:W-:-:S04]  /*0f90*/  IMAD.WIDE.U32 R8, P0, R6, R13, R8 ;  /* 0x0000000d06087225 */ /* 0x000fc80007800008 */
[----:B------:R-:W-:-:S04]  /*0fa0*/  IMAD.HI.U32 R13, R7, R13, RZ ;  /* 0x0000000d070d7227 */ /* 0x000fc800078e00ff */
[----:B------:R-:W-:-:S05]  /*0fb0*/  IMAD.HI.U32 R8, P1, R7, R11, R8 ;  /* 0x0000000b07087227 */ /* 0x000fca0007820008 */
[----:B------:R-:W-:Y:S02]  /*0fc0*/  IADD3 R9, P2, PT, R15, R8, RZ ;  /* 0x000000080f097210 */ /* 0x000fe40007f5e0ff */
[----:B------:R-:W-:-:S03]  /*0fd0*/  IADD3.X R8, PT, PT, R13, R7, RZ, P0, !PT ;  /* 0x000000070d087210 */ /* 0x000fc600007fe4ff */
[----:B------:R-:W-:Y:S01]  /*0fe0*/  IMAD.WIDE.U32 R6, R9, R4, RZ ;  /* 0x0000000409067225 */ /* 0x000fe200078e00ff */
[----:B------:R-:W-:-:S03]  /*0ff0*/  IADD3.X R11, PT, PT, RZ, RZ, R8, P2, P1 ;  /* 0x000000ffff0b7210 */ /* 0x000fc600017e2408 */
[----:B------:R-:W-:Y:S01]  /*1000*/  IMAD R7, R9, R5, R7 ;  /* 0x0000000509077224 */ /* 0x000fe200078e0207 */
[----:B------:R-:W-:-:S03]  /*1010*/  IADD3 R13, P0, PT, RZ, -R6, RZ ;  /* 0x80000006ff0d7210 */ /* 0x000fc60007f1e0ff */
[----:B------:R-:W-:Y:S02]  /*1020*/  IMAD R7, R11, R4, R7 ;  /* 0x000000040b077224 */ /* 0x000fe400078e0207 */
[----:B------:R-:W-:-:S04]  /*1030*/  IMAD.HI.U32 R8, R9, R13, RZ ;  /* 0x0000000d09087227 */ /* 0x000fc800078e00ff */
[----:B------:R-:W-:Y:S02]  /*1040*/  IMAD.X R6, RZ, RZ, ~R7, P0 ;  /* 0x000000ffff067224 */ /* 0x000fe400000e0e07 */
[----:B------:R-:W-:Y:S02]  /*1050*/  IMAD.MOV.U32 R7, RZ, RZ, RZ ;  /* 0x000000ffff077224 */ /* 0x000fe400078e00ff */
        /* <DEDUP_REMOVED lines=9> */
[----:B------:R-:W-:-:S05]  /*10f0*/  IMAD.HI.U32 R6, P0, R11, UR4, R6 ;  /* 0x000000040b067c27 */ /* 0x000fca000f800006 */
[----:B------:R-:W-:Y:S02]  /*1100*/  IADD3 R9, P1, PT, RZ, R6, RZ ;  /* 0x00000006ff097210 */ /* 0x000fe40007f3e0ff */
[----:B------:R-:W-:-:S03]  /*1110*/  IADD3.X R8, PT, PT, RZ, RZ, RZ, P0, !PT ;  /* 0x000000ffff087210 */ /* 0x000fc600007fe4ff */
[----:B------:R-:W-:-:S04]  /*1120*/  IMAD.WIDE.U32 R6, R9, R4, RZ ;  /* 0x0000000409067225 */ /* 0x000fc800078e00ff */
[----:B------:R-:W-:Y:S02]  /*1130*/  IMAD.X R11, RZ, RZ, R8, P1 ;  /* 0x000000ffff0b7224 */ /* 0x000fe400008e0608 */
[----:B------:R-:W-:Y:S01]  /*1140*/  IMAD R9, R9, R5, R7 ;  /* 0x0000000509097224 */ /* 0x000fe200078e0207 */
[----:B------:R-:W-:-:S03]  /*1150*/  IADD3 R7, P1, PT, -R6, UR4, RZ ;  /* 0x0000000406077c10 */ /* 0x000fc6000ff3e1ff */
[-C--:B------:R-:W-:Y:S01]  /*1160*/  IMAD R9, R11, R4.reuse, R9 ;  /* 0x000000040b097224 */ /* 0x080fe200078e0209 */
[----:B------:R-:W-:-:S03]  /*1170*/  ISETP.GE.U32.AND P0, PT, R7, R4, PT ;  /* 0x000000040700720c */ /* 0x000fc60003f06070 */
[----:B------:R-:W-:Y:S01]  /*1180*/  IMAD.X R6, RZ, RZ, ~R9, P1 ;  /* 0x000000ffff067224 */ /* 0x000fe200008e0e09 */
[----:B------:R-:W-:-:S04]  /*1190*/  IADD3 R9, P1, PT, R7, -R4, RZ ;  /* 0x8000000407097210 */ /* 0x000fc80007f3e0ff */
[C---:B------:R-:W-:Y:S01]  /*11a0*/  ISETP.GE.U32.AND.EX P0, PT, R6.reuse, R5, PT, P0 ;  /* 0x000000050600720c */ /* 0x040fe20003f06100 */
[----:B------:R-:W-:Y:S01]  /*11b0*/  IMAD.X R8, R6, 0x1, ~R5, P1 ;  /* 0x0000000106087824 */ /* 0x000fe200008e0e05 */
[----:B------:R-:W-:Y:S02]  /*11c0*/  ISETP.NE.U32.AND P1, PT, R4, RZ, PT ;  /* 0x000000ff0400720c */ /* 0x000fe40003f25070 */
[----:B------:R-:W-:Y:S02]  /*11d0*/  SEL R9, R9, R7, P0 ;  /* 0x0000000709097207 */ /* 0x000fe40000000000 */
[----:B------:R-:W-:Y:S02]  /*11e0*/  SEL R8, R8, R6, P0 ;  /* 0x0000000608087207 */ /* 0x000fe40000000000 */
[CC--:B------:R-:W-:Y:S02]  /*11f0*/  ISETP.GE.U32.AND P0, PT, R9.reuse, R4.reuse, PT ;  /* 0x000000040900720c */ /* 0x0c0fe40003f06070 */
[----:B------:R-:W-:Y:S01]  /*1200*/  IADD3 R6, P2, PT, R9, -R4, RZ ;  /* 0x8000000409067210 */ /* 0x000fe20007f5e0ff */
[----:B------:R-:W-:Y:S01]  /*1210*/  IMAD.MOV.U32 R4, RZ, RZ, R0 ;  /* 0x000000ffff047224 */ /* 0x000fe200078e0000 */
[----:B------:R-:W-:-:S02]  /*1220*/  ISETP.GE.U32.AND.EX P0, PT, R8, R5, PT, P0 ;  /* 0x000000050800720c */ /* 0x000fc40003f06100 */
[----:B------:R-:W-:Y:S02]  /*1230*/  IADD3.X R7, PT, PT, R8, ~R5, RZ, P2, !PT ;  /* 0x8000000508077210 */ /* 0x000fe400017fe4ff */
[----:B------:R-:W-:Y:S01]  /*1240*/  ISETP.NE.AND.EX P1, PT, R5, RZ, PT, P1 ;  /* 0x000000ff0500720c */ /* 0x000fe20003f25310 */
[----:B------:R-:W-:Y:S01]  /*1250*/  IMAD.MOV.U32 R5, RZ, RZ, 0x0 ;  /* 0x00000000ff057424 */ /* 0x000fe200078e00ff */
[----:B------:R-:W-:Y:S02]  /*1260*/  SEL R6, R6, R9, P0 ;  /* 0x0000000906067207 */ /* 0x000fe40000000000 */
[----:B------:R-:W-:Y:S02]  /*1270*/  SEL R7, R7, R8, P0 ;  /* 0x0000000807077207 */ /* 0x000fe40000000000 */
[----:B------:R-:W-:Y:S02]  /*1280*/  SEL R6, R6, 0xffffffff, P1 ;  /* 0xffffffff06067807 */ /* 0x000fe40000800000 */
[----:B------:R-:W-:Y:S01]  /*1290*/  SEL R7, R7, 0xffffffff, P1 ;  /* 0xffffffff07077807 */ /* 0x000fe20000800000 */
[----:B------:R-:W-:Y:S06]  /*12a0*/  RET.REL.NODEC R4 `(l2_norm_batch_kernel) ;  /* 0xffffffec04547950 */ /* 0x000fec0003c3ffff */
.L_x_14:
        /* <DEDUP_REMOVED lines=13> */
.L_x_34:


//--------------------- .text.l2_norm_kernel      --------------------------
	.section	.text.l2_norm_kernel,"ax",@progbits
	.align	128
        .global         l2_norm_kernel
        .type           l2_norm_kernel,@function
        .size           l2_norm_kernel,(.L_x_38 - l2_norm_kernel)
        .other          l2_norm_kernel,@"STO_CUDA_ENTRY STV_DEFAULT"
l2_norm_kernel:
.text.l2_norm_kernel:
[----:B------:R-:W-:Y:S01]  /*0000*/  LDC R1, c[0x0][0x37c] ;  /* 0x0000df00ff017b82 */ /* 0x000fe20000000800 */
[----:B------:R-:W0:Y:S07]  /*0010*/  S2R R0, SR_TID.X ;  /* 0x0000000000007919 */ /* 0x000e2e0000002100 */
[----:B------:R-:W0:Y:S01]  /*0020*/  S2UR UR4, SR_CTAID.X ;  /* 0x00000000000479c3 */ /* 0x000e220000002500 */
[----:B------:R-:W1:Y:S01]  /*0030*/  LDCU.64 UR8, c[0x0][0x388] ;  /* 0x00007100ff0877ac */ /* 0x000e620008000a00 */
[----:B------:R-:W-:Y:S01]  /*0040*/  BSSY.RECONVERGENT B0, `(.L_x_15) ;  /* 0x0000022000007945 */ /* 0x000fe20003800200 */
[----:B------:R-:W-:Y:S01]  /*0050*/  CS2R R8, SRZ ;  /* 0x0000000000087805 */ /* 0x000fe2000001ff00 */
[----:B------:R-:W2:Y:S04]  /*0060*/  LDCU.64 UR10, c[0x0][0x380] ;  /* 0x00007000ff0a77ac */ /* 0x000ea80008000a00 */
[----:B------:R-:W0:Y:S02]  /*0070*/  LDC R3, c[0x0][0x360] ;  /* 0x0000d800ff037b82 */ /* 0x000e240000000800 */
[----:B0-----:R-:W-:Y:S01]  /*0080*/  IMAD R2, R3, UR4, R0 ;  /* 0x0000000403027c24 */ /* 0x001fe2000f8e0200 */
[----:B------:R-:W0:Y:S03]  /*0090*/  LDCU.64 UR4, c[0x0][0x358] ;  /* 0x00006b00ff0477ac */ /* 0x000e260008000a00 */
[----:B------:R-:W-:-:S04]  /*00a0*/  IMAD.WIDE.U32 R4, R2, 0x2, RZ ;  /* 0x0000000202047825 */ /* 0x000fc800078e00ff */
[----:B------:R-:W-:Y:S01]  /*00b0*/  IMAD.MOV.U32 R11, RZ, RZ, R4 ;  /* 0x000000ffff0b7224 */ /* 0x000fe200078e0004 */
[----:B------:R-:W-:-:S04]  /*00c0*/  LOP3.LUT R6, R4, 0x1, RZ, 0xfc, !PT ;  /* 0x0000000104067812 */ /* 0x000fc800078efcff */
[----:B-1----:R-:W-:-:S04]  /*00d0*/  ISETP.GE.U32.AND P0, PT, R6, UR8, PT ;  /* 0x0000000806007c0c */ /* 0x002fc8000bf06070 */
[----:B------:R-:W-:-:S13]  /*00e0*/  ISETP.GE.U32.AND.EX P0, PT, R5, UR9, PT, P0 ;  /* 0x0000000905007c0c */ /* 0x000fda000bf06100 */
[----:B0-2---:R-:W-:Y:S05]  /*00f0*/  @P0 BRA `(.L_x_16) ;  /* 0x0000000000580947 */ /* 0x005fea0003800000 */
[----:B------:R-:W0:Y:S01]  /*0100*/  LDCU UR6, c[0x0][0x370] ;  /* 0x00006e00ff0677ac */ /* 0x000e220008000800 */
[----:B------:R-:W-:Y:S01]  /*0110*/  BSSY.RECONVERGENT B1, `(.L_x_17) ;  /* 0x0000013000017945 */ /* 0x000fe20003800200 */
[----:B------:R-:W-:Y:S01]  /*0120*/  IMAD.MOV.U32 R13, RZ, RZ, R2 ;  /* 0x000000ffff0d7224 */ /* 0x000fe200078e0002 */
[----:B------:R-:W-:Y:S01]  /*0130*/  CS2R R8, SRZ ;  /* 0x0000000000087805 */ /* 0x000fe2000001ff00 */
[----:B------:R-:W-:Y:S02]  /*0140*/  IMAD.MOV.U32 R14, RZ, RZ, RZ ;  /* 0x000000ffff0e7224 */ /* 0x000fe400078e00ff */
[----:B0-----:R-:W-:-:S07]  /*0150*/  IMAD R2, R3, UR6, RZ ;  /* 0x0000000603027c24 */ /* 0x001fce000f8e02ff */
.L_x_18:
[----:B------:R-:W-:-:S04]  /*0160*/  LEA R4, P0, R13, UR10, 0x4 ;  /* 0x0000000a0d047c11 */ /* 0x000fc8000f8020ff */
[----:B------:R-:W-:-:S06]  /*0170*/  LEA.HI.X R5, R13, UR11, R14, 0x4, P0 ;  /* 0x0000000b0d057c11 */ /* 0x000fcc00080f240e */
[----:B------:R-:W2:Y:S01]  /*0180*/  LDG.E.128.CONSTANT R4, desc[UR4][R4.64] ;  /* 0x0000000404047981 */ /* 0x000ea2000c1e9d00 */
[----:B------:R-:W-:-:S05]  /*0190*/  IADD3 R13, P0, PT, R2, R13, RZ ;  /* 0x0000000d020d7210 */ /* 0x000fca0007f1e0ff */
[----:B------:R-:W-:Y:S02]  /*01a0*/  IMAD.SHL.U32 R11, R13, 0x2, RZ ;  /* 0x000000020d0b7824 */ /* 0x000fe400078e00ff */
[----:B------:R-:W-:-:S03]  /*01b0*/  IMAD.X R14, RZ, RZ, R14, P0 ;  /* 0x000000ffff0e7224 */ /* 0x000fc600000e060e */
        /* <DEDUP_REMOVED lines=9> */
.L_x_17:
[----:B------:R-:W-:-:S07]  /*0250*/  IMAD.MOV.U32 R5, RZ, RZ, R12 ;  /* 0x000000ffff057224 */ /* 0x000fce00078e000c */
.L_x_16:
[----:B------:R-:W-:Y:S05]  /*0260*/  BSYNC.RECONVERGENT B0 ;  /* 0x0000000000007941 */ /* 0x000fea0003800200 */
.L_x_15:
[----:B------:R-:W-:-:S04]  /*0270*/  ISETP.GE.U32.AND P0, PT, R11, UR8, PT ;  /* 0x000000080b007c0c */ /* 0x000fc8000bf06070 */
[----:B------:R-:W-:-:S13]  /*0280*/  ISETP.GE.U32.AND.EX P0, PT, R5, UR9, PT, P0 ;  /* 0x0000000905007c0c */ /* 0x000fda000bf06100 */
[----:B------:R-:W0:Y:S02]  /*0290*/  @!P0 LDC.64 R12, c[0x0][0x380] ;  /* 0x0000e000ff0c8b82 */ /* 0x000e240000000a00 */
[----:B0-----:R-:W-:-:S04]  /*02a0*/  @!P0 LEA R12, P1, R11, R12, 0x3 ;  /* 0x0000000c0b0c8211 */ /* 0x001fc800078218ff */
[----:B------:R-:W-:-:S05]  /*02b0*/  @!P0 LEA.HI.X R13, R11, R13, R5, 0x3, P1 ;  /* 0x0000000d0b0d8211 */ /* 0x000fca00008f1c05 */
[----:B------:R-:W2:Y:S01]  /*02c0*/  @!P0 LDG.E.64.CONSTANT R4, desc[UR4][R12.64] ;  /* 0x000000040c048981 */ /* 0x000ea2000c1e9b00 */
[----:B------:R-:W-:-:S05]  /*02d0*/  VIADD R3, R3, 0x1f ;  /* 0x0000001f03037836 */ /* 0x000fca0000000000 */
[----:B------:R-:W-:-:S04]  /*02e0*/  SHF.R.U32.HI R3, RZ, 0x5, R3 ;  /* 0x00000005ff037819 */ /* 0x000fc80000011603 */
[----:B------:R-:W-:Y:S01]  /*02f0*/  ISETP.GE.U32.AND P1, PT, R0, R3, PT ;  /* 0x000000030000720c */ /* 0x000fe20003f26070 */
[----:B--2---:R-:W-:-:S07]  /*0300*/  @!P0 DFMA R8, R4, R4, R8 ;  /* 0x000000040408822b */ /* 0x004fce0000000008 */
[----:B------:R-:W-:Y:S04]  /*0310*/  SHFL.DOWN PT, R5, R9, 0x10, 0x1f ;  /* 0x0a001f0009057f89 */ /* 0x000fe800000e0000 */
[----:B------:R-:W0:Y:S02]  /*0320*/  SHFL.DOWN PT, R4, R8, 0x10, 0x1f ;  /* 0x0a001f0008047f89 */ /* 0x000e2400000e0000 */
[----:B0-----:R-:W-:Y:S01]  /*0330*/  DADD R4, R4, R8 ;  /* 0x0000000004047229 */ /* 0x001fe20000000008 */
[----:B------:R-:W-:Y:S01]  /*0340*/  LOP3.LUT P0, R8, R0, 0x1f, RZ, 0xc0, !PT ;  /* 0x0000001f00087812 */ /* 0x000fe2000780c0ff */
[----:B------:R-:W0:Y:S05]  /*0350*/  @!P1 S2R R9, SR_CgaCtaId ;  /* 0x0000000000099919 */ /* 0x000e2a0000008800 */
[----:B------:R-:W-:Y:S04]  /*0360*/  SHFL.DOWN PT, R7, R5, 0x8, 0x1f ;  /* 0x09001f0005077f89 */ /* 0x000fe800000e0000 */
[----:B------:R-:W1:Y:S02]  /*0370*/  SHFL.DOWN PT, R6, R4, 0x8, 0x1f ;  /* 0x09001f0004067f89 */ /* 0x000e6400000e0000 */
[----:B-1----:R-:W-:Y:S01]  /*0380*/  DADD R6, R4, R6 ;  /* 0x0000000004067229 */ /* 0x002fe20000000006 */
[----:B------:R-:W1:Y:S01]  /*0390*/  @!P0 S2R R5, SR_CgaCtaId ;  /* 0x0000000000058919 */ /* 0x000e620000008800 */
[----:B------:R-:W-:-:S05]  /*03a0*/  @!P0 MOV R4, 0x400 ;  /* 0x0000040000048802 */ /* 0x000fca0000000f00 */
[----:B------:R-:W-:Y:S04]  /*03b0*/  SHFL.DOWN PT, R11, R7, 0x4, 0x1f ;  /* 0x08801f00070b7f89 */ /* 0x000fe800000e0000 */
[----:B------:R-:W2:Y:S02]  /*03c0*/  SHFL.DOWN PT, R10, R6, 0x4, 0x1f ;  /* 0x08801f00060a7f89 */ /* 0x000ea400000e0000 */
[----:B--2---:R-:W-:Y:S01]  /*03d0*/  DADD R10, R6, R10 ;  /* 0x00000000060a7229 */ /* 0x004fe2000000000a */
[----:B-1----:R-:W-:Y:S02]  /*03e0*/  @!P0 LEA R7, R5, R4, 0x18 ;  /* 0x0000000405078211 */ /* 0x002fe400078ec0ff */
[----:B------:R-:W-:Y:S02]  /*03f0*/  @!P1 MOV R6, 0x400 ;  /* 0x0000040000069802 */ /* 0x000fe40000000f00 */
[----:B------:R-:W-:-:S02]  /*0400*/  @!P0 LEA.HI R7, R0, R7, RZ, 0x1e ;  /* 0x0000000700078211 */ /* 0x000fc400078ff0ff */
[----:B------:R-:W-:Y:S01]  /*0410*/  SHFL.DOWN PT, R13, R11, 0x2, 0x1f ;  /* 0x08401f000b0d7f89 */ /* 0x000fe200000e0000 */
[----:B0-----:R-:W-:-:S03]  /*0420*/  @!P1 LEA R9, R9, R6, 0x18 ;  /* 0x0000000609099211 */ /* 0x001fc600078ec0ff */
[----:B------:R-:W0:Y:S02]  /*0430*/  SHFL.DOWN PT, R12, R10, 0x2, 0x1f ;  /* 0x08401f000a0c7f89 */ /* 0x000e2400000e0000 */
[----:B------:R-:W-:Y:S01]  /*0440*/  @!P1 IMAD R8, R8, 0x8, R9 ;  /* 0x0000000808089824 */ /* 0x000fe200078e0209 */
[----:B0-----:R-:W-:-:S07]  /*0450*/  DADD R12, R10, R12 ;  /* 0x000000000a0c7229 */ /* 0x001fce000000000c */
[----:B------:R-:W-:Y:S04]  /*0460*/  SHFL.DOWN PT, R3, R13, 0x1, 0x1f ;  /* 0x08201f000d037f89 */ /* 0x000fe800000e0000 */
        /* <DEDUP_REMOVED lines=25> */
[----:B-12---:R-:W-:-:S07]  /*0600*/  DADD R2, R10, R2 ;  /* 0x000000000a027229 */ /* 0x006fce0000000002 */
[----:B---3--:R-:W-:Y:S01]  /*0610*/  REDG.E.ADD.F64.RN.STRONG.GPU desc[UR4][R4.64], R2 ;  /* 0x00000002040079a6 */ /* 0x008fe2000c12ff04 */
[----:B------:R-:W-:Y:S05]  /*0620*/  EXIT ;  /* 0x000000000000794d */ /* 0x000fea0003800000 */
.L_x_19:
        /* <DEDUP_REMOVED lines=13> */
.L_x_38:


//--------------------- .text.amplitude_encode_batch_kernel --------------------------
	.section	.text.amplitude_encode_batch_kernel,"ax",@progbits
	.align	128
        .global         amplitude_encode_batch_kernel
        .type           amplitude_encode_batch_kernel,@function
        .size           amplitude_encode_batch_kernel,(.L_x_35 - amplitude_encode_batch_kernel)
        .other          amplitude_encode_batch_kernel,@"STO_CUDA_ENTRY STV_DEFAULT"
amplitude_encode_batch_kernel:
.text.amplitude_encode_batch_kernel:
[----:B------:R-:W-:Y:S01]  /*0000*/  LDC R1, c[0x0][0x37c] ;  /* 0x0000df00ff017b82 */ /* 0x000fe20000000800 */
[----:B------:R-:W0:Y:S01]  /*0010*/  S2R R8, SR_CTAID.X ;  /* 0x0000000000087919 */ /* 0x000e220000002500 */
[----:B------:R-:W1:Y:S01]  /*0020*/  LDCU.64 UR10, c[0x0][0x3a8] ;  /* 0x00007500ff0a77ac */ /* 0x000e620008000a00 */
[----:B------:R-:W0:Y:S01]  /*0030*/  S2R R3, SR_TID.X ;  /* 0x0000000000037919 */ /* 0x000e220000002100 */
[----:B------:R-:W2:Y:S01]  /*0040*/  LDCU.64 UR12, c[0x0][0x398] ;  /* 0x00007300ff0c77ac */ /* 0x000ea20008000a00 */
[----:B------:R-:W3:Y:S01]  /*0050*/  LDCU UR8, c[0x0][0x370] ;  /* 0x00006e00ff0877ac */ /* 0x000ee20008000800 */
[----:B------:R-:W3:Y:S01]  /*0060*/  LDCU UR6, c[0x0][0x360] ;  /* 0x00006c00ff0677ac */ /* 0x000ee20008000800 */
[----:B-1----:R-:W-:Y:S02]  /*0070*/  USHF.R.U32.HI UR7, URZ, 0x1, UR11 ;  /* 0x00000001ff077899 */ /* 0x002fe4000801160b */
[----:B------:R-:W-:Y:S02]  /*0080*/  USHF.R.U64 UR10, UR10, 0x1, UR11 ;  /* 0x000000010a0a7899 */ /* 0x000fe4000800120b */
[----:B--2---:R-:W-:-:S02]  /*0090*/  UIMAD UR9, UR7, UR12, URZ ;  /* 0x0000000c070972a4 */ /* 0x004fc4000f8e02ff */
[----:B------:R-:W-:Y:S02]  /*00a0*/  UIMAD.WIDE.U32 UR4, UR10, UR12, URZ ;  /* 0x0000000c0a0472a5 */ /* 0x000fe4000f8e00ff */
[----:B------:R-:W-:-:S04]  /*00b0*/  UIMAD UR9, UR10, UR13, UR9 ;  /* 0x0000000d0a0972a4 */ /* 0x000fc8000f8e0209 */
[----:B------:R-:W-:Y:S02]  /*00c0*/  UIADD3 UR9, UPT, UPT, UR5, UR9, URZ ;  /* 0x0000000905097290 */ /* 0x000fe4000fffe0ff */
[----:B---3--:R-:W-:Y:S02]  /*00d0*/  UIMAD UR8, UR8, UR6, URZ ;  /* 0x00000006080872a4 */ /* 0x008fe4000f8e02ff */
[----:B0-----:R-:W-:Y:S02]  /*00e0*/  IMAD R8, R8, UR6, R3 ;  /* 0x0000000608087c24 */ /* 0x001fe4000f8e0203 */
[----:B------:R-:W-:-:S03]  /*00f0*/  IMAD.U32 R0, RZ, RZ, UR9 ;  /* 0x00000009ff007e24 */ /* 0x000fc6000f8e00ff */
[----:B------:R-:W-:-:S04]  /*0100*/  ISETP.LT.U32.AND P0, PT, R8, UR4, PT ;  /* 0x0000000408007c0c */ /* 0x000fc8000bf01070 */
[----:B------:R-:W-:-:S13]  /*0110*/  ISETP.GT.U32.AND.EX P0, PT, R0, RZ, PT, P0 ;  /* 0x000000ff0000720c */ /* 0x000fda0003f04100 */
[----:B------:R-:W-:Y:S05]  /*0120*/  @!P0 EXIT ;  /* 0x000000000000894d */ /* 0x000fea0003800000 */
[----:B------:R-:W0:Y:S01]  /*0130*/  LDC.64 R2, c[0x0][0x3a0] ;  /* 0x0000e800ff027b82 */ /* 0x000e220000000a00 */
[----:B------:R-:W-:Y:S01]  /*0140*/  BSSY.RECONVERGENT B0, `(.L_x_20) ;  /* 0x000005e000007945 */ /* 0x000fe20003800200 */
[----:B------:R-:W-:Y:S01]  /*0150*/  IMAD.MOV.U32 R9, RZ, RZ, RZ ;  /* 0x000000ffff097224 */ /* 0x000fe200078e00ff */
[----:B------:R-:W1:Y:S01]  /*0160*/  LDCU.64 UR12, c[0x0][0x358] ;  /* 0x00006b00ff0c77ac */ /* 0x000e620008000a00 */
[----:B------:R-:W2:Y:S01]  /*0170*/  LDCU.64 UR20, c[0x0][0x3a8] ;  /* 0x00007500ff1477ac */ /* 0x000ea20008000a00 */
[----:B------:R-:W3:Y:S01]  /*0180*/  LDCU.64 UR14, c[0x0][0x390] ;  /* 0x00007200ff0e77ac */ /* 0x000ee20008000a00 */
[----:B------:R-:W4:Y:S01]  /*0190*/  LDCU.64 UR18, c[0x0][0x380] ;  /* 0x00007000ff1277ac */ /* 0x000f220008000a00 */
[----:B------:R-:W0:Y:S02]  /*01a0*/  LDCU.64 UR16, c[0x0][0x388] ;  /* 0x00007100ff1077ac */ /* 0x000e240008000a00 */
.L_x_26:
[----:B------:R-:W-:Y:S01]  /*01b0*/  LOP3.LUT R0, R9, UR7, RZ, 0xfc, !PT ;  /* 0x0000000709007c12 */ /* 0x000fe2000f8efcff */
[----:B------:R-:W-:Y:S03]  /*01c0*/  BSSY.RECONVERGENT B1, `(.L_x_21) ;  /* 0x0000023000017945 */ /* 0x000fe60003800200 */
[----:B------:R-:W-:-:S13]  /*01d0*/  ISETP.NE.U32.AND P0, PT, R0, RZ, PT ;  /* 0x000000ff0000720c */ /* 0x000fda0003f05070 */
[----:B------:R-:W-:Y:S05]  /*01e0*/  @P0 BRA `(.L_x_22) ;  /* 0x00000000005c0947 */ /* 0x000fea0003800000 */
[----:B------:R-:W5:Y:S01]  /*01f0*/  I2F.U32.RP R0, UR10 ;  /* 0x0000000a00007d06 */ /* 0x000f620008209000 */
[----:B------:R-:W-:Y:S01]  /*0200*/  ISETP.NE.U32.AND P2, PT, RZ, UR10, PT ;  /* 0x0000000aff007c0c */ /* 0x000fe2000bf45070 */
[----:B------:R-:W-:Y:S02]  /*0210*/  IMAD.MOV.U32 R21, RZ, RZ, RZ ;  /* 0x000000ffff157224 */ /* 0x000fe400078e00ff */
[----:B------:R-:W-:-:S04]  /*0220*/  IMAD.MOV.U32 R11, RZ, RZ, RZ ;  /* 0x000000ffff0b7224 */ /* 0x000fc800078e00ff */
[----:B-----5:R-:W5:Y:S02]  /*0230*/  MUFU.RCP R0, R0 ;  /* 0x0000000000007308 */ /* 0x020f640000001000 */
[----:B-----5:R-:W-:-:S06]  /*0240*/  VIADD R4, R0, 0xffffffe ;  /* 0x0ffffffe00047836 */ /* 0x020fcc0000000000 */
[----:B------:R5:W1:Y:S02]  /*0250*/  F2I.FTZ.U32.TRUNC.NTZ R5, R4 ;  /* 0x0000000400057305 */ /* 0x000a64000021f000 */
[----:B-----5:R-:W-:Y:S02]  /*0260*/  HFMA2 R4, -RZ, RZ, 0, 0 ;  /* 0x00000000ff047431 */ /* 0x020fe400000001ff */
[----:B-1----:R-:W-:-:S04]  /*0270*/  IMAD.MOV R7, RZ, RZ, -R5 ;  /* 0x000000ffff077224 */ /* 0x002fc800078e0a05 */
[----:B------:R-:W-:-:S04]  /*0280*/  IMAD R7, R7, UR10, RZ ;  /* 0x0000000a07077c24 */ /* 0x000fc8000f8e02ff */
[----:B------:R-:W-:-:S06]  /*0290*/  IMAD.HI.U32 R5, R5, R7, R4 ;  /* 0x0000000705057227 */ /* 0x000fcc00078e0004 */
[----:B------:R-:W-:-:S04]  /*02a0*/  IMAD.HI.U32 R10, R5, R8, RZ ;  /* 0x00000008050a7227 */ /* 0x000fc800078e00ff */
[----:B------:R-:W-:-:S04]  /*02b0*/  IMAD.MOV R5, RZ, RZ, -R10 ;  /* 0x000000ffff057224 */ /* 0x000fc800078e0a0a */
[----:B------:R-:W-:-:S05]  /*02c0*/  IMAD R5, R5, UR10, R8 ;  /* 0x0000000a05057c24 */ /* 0x000fca000f8e0208 */
[----:B------:R-:W-:-:S13]  /*02d0*/  ISETP.GE.U32.AND P0, PT, R5, UR10, PT ;  /* 0x0000000a05007c0c */ /* 0x000fda000bf06070 */
[----:B------:R-:W-:Y:S02]  /*02e0*/  @P0 VIADD R5, R5, -UR10 ;  /* 0x8000000a05050c36 */ /* 0x000fe40008000000 */
[----:B------:R-:W-:-:S03]  /*02f0*/  @P0 VIADD R10, R10, 0x1 ;  /* 0x000000010a0a0836 */ /* 0x000fc60000000000 */
[----:B------:R-:W-:-:S13]  /*0300*/  ISETP.GE.U32.AND P1, PT, R5, UR10, PT ;  /* 0x0000000a05007c0c */ /* 0x000fda000bf26070 */
[----:B------:R-:W-:Y:S01]  /*0310*/  @P1 VIADD R10, R10, 0x1 ;  /* 0x000000010a0a1836 */ /* 0x000fe20000000000 */
[----:B------:R-:W-:-:S04]  /*0320*/  @!P2 LOP3.LUT R10, RZ, UR10, RZ, 0x33, !PT ;  /* 0x0000000aff0aac12 */ /* 0x000fc8000f8e33ff */
[----:B------:R-:W-:-:S05]  /*0330*/  IADD3 R5, PT, PT, -R10, RZ, RZ ;  /* 0x000000ff0a057210 */ /* 0x000fca0007ffe1ff */
[----:B------:R-:W-:Y:S01]  /*0340*/  IMAD R0, R5, UR10, R8 ;  /* 0x0000000a05007c24 */ /* 0x000fe2000f8e0208 */
[----:B------:R-:W-:Y:S06]  /*0350*/  BRA `(.L_x_23) ;  /* 0x0000000000247947 */ /* 0x000fec0003800000 */
.L_x_22:
[----:B------:R-:W-:-:S07]  /*0360*/  MOV R0, 0x380 ;  /* 0x0000038000007802 */ /* 0x000fce0000000f00 */
[----:B01234-:R-:W-:Y:S05]  /*0370*/  CALL.REL.NOINC `($__internal_3_$__cuda_sm20_div_u64) ;  /* 0x0000000000f07944 */ /* 0x01ffea0003c00000 */
[----:B------:R-:W-:-:S05]  /*0380*/  IADD3 R21, P0, PT, RZ, -R10, RZ ;  /* 0x8000000aff157210 */ /* 0x000fca0007f1e0ff */
[----:B------:R-:W-:Y:S02]  /*0390*/  IMAD.X R0, RZ, RZ, ~R11, P0 ;  /* 0x000000ffff007224 */ /* 0x000fe400000e0e0b */
[----:B------:R-:W-:-:S04]  /*03a0*/  IMAD.WIDE.U32 R4, R21, UR10, R8 ;  /* 0x0000000a15047c25 */ /* 0x000fc8000f8e0008 */
[----:B------:R-:W-:-:S04]  /*03b0*/  IMAD R0, R0, UR10, RZ ;  /* 0x0000000a00007c24 */ /* 0x000fc8000f8e02ff */
[----:B------:R-:W-:Y:S02]  /*03c0*/  IMAD R21, R21, UR7, R0 ;  /* 0x0000000715157c24 */ /* 0x000fe4000f8e0200 */
[----:B------:R-:W-:-:S03]  /*03d0*/  IMAD.MOV.U32 R0, RZ, RZ, R4 ;  /* 0x000000ffff007224 */ /* 0x000fc600078e0004 */
[----:B------:R-:W-:-:S07]  /*03e0*/  IADD3 R21, PT, PT, R5, R21, RZ ;  /* 0x0000001505157210 */ /* 0x000fce0007ffe0ff */
.L_x_23:
[----:B0-234-:R-:W-:Y:S05]  /*03f0*/  BSYNC.RECONVERGENT B1 ;  /* 0x0000000000017941 */ /* 0x01dfea0003800200 */
.L_x_21:
[C---:B------:R-:W-:Y:S01]  /*0400*/  IMAD.SHL.U32 R12, R0.reuse, 0x2, RZ ;  /* 0x00000002000c7824 */ /* 0x040fe200078e00ff */
[----:B------:R-:W-:Y:S01]  /*0410*/  SHF.L.U64.HI R13, R0, 0x1, R21 ;  /* 0x00000001000d7819 */ /* 0x000fe20000010215 */
[-C--:B------:R-:W-:Y:S01]  /*0420*/  IMAD R6, R11, R2.reuse, RZ ;  /* 0x000000020b067224 */ /* 0x080fe200078e02ff */
[C---:B------:R-:W-:Y:S01]  /*0430*/  LEA R14, P1, R10.reuse, UR14, 0x3 ;  /* 0x0000000e0a0e7c11 */ /* 0x040fe2000f8218ff */
[-C--:B------:R-:W-:Y:S01]  /*0440*/  IMAD.WIDE.U32 R16, R10, R2.reuse, RZ ;  /* 0x000000020a107225 */ /* 0x080fe200078e00ff */
[----:B------:R-:W-:Y:S02]  /*0450*/  LOP3.LUT R19, R12, 0x1, RZ, 0xfc, !PT ;  /* 0x000000010c137812 */ /* 0x000fe400078efcff */
[C---:B------:R-:W-:Y:S01]  /*0460*/  LEA.HI.X R15, R10.reuse, UR15, R11, 0x3, P1 ;  /* 0x0000000f0a0f7c11 */ /* 0x040fe200088f1c0b */
[----:B------:R-:W-:Y:S01]  /*0470*/  IMAD R7, R10, R3, R6 ;  /* 0x000000030a077224 */ /* 0x000fe200078e0206 */
[----:B------:R-:W-:-:S03]  /*0480*/  ISETP.GE.U32.AND P0, PT, R19, R2, PT ;  /* 0x000000021300720c */ /* 0x000fc60003f06070 */
[----:B------:R-:W-:Y:S01]  /*0490*/  IMAD.IADD R23, R17, 0x1, R7 ;  /* 0x0000000111177824 */ /* 0x000fe200078e0207 */
[----:B------:R-:W-:Y:S01]  /*04a0*/  ISETP.GE.U32.AND.EX P0, PT, R13, R3, PT, P0 ;  /* 0x000000030d00720c */ /* 0x000fe20003f06100 */
[----:B------:R-:W5:-:S12]  /*04b0*/  LDG.E.64.CONSTANT R14, desc[UR12][R14.64] ;  /* 0x0000000c0e0e7981 */ /* 0x000f58000c1e9b00 */
[----:B------:R-:W0:Y:S02]  /*04c0*/  @!P0 LDC.64 R4, c[0x0][0x380] ;  /* 0x0000e000ff048b82 */ /* 0x000e240000000a00 */
[----:B0-----:R-:W-:-:S04]  /*04d0*/  @!P0 LEA R7, P2, R16, R4, 0x3 ;  /* 0x0000000410078211 */ /* 0x001fc800078418ff */
[----:B------:R-:W-:Y:S02]  /*04e0*/  @!P0 LEA.HI.X R5, R16, R5, R23, 0x3, P2 ;  /* 0x0000000510058211 */ /* 0x000fe400010f1c17 */
[C---:B------:R-:W-:Y:S02]  /*04f0*/  @!P0 LEA R4, P2, R0.reuse, R7, 0x4 ;  /* 0x0000000700048211 */ /* 0x040fe400078420ff */
[----:B------:R-:W-:Y:S02]  /*0500*/  CS2R R6, SRZ ;  /* 0x0000000000067805 */ /* 0x000fe4000001ff00 */
[----:B------:R-:W-:-:S06]  /*0510*/  @!P0 LEA.HI.X R5, R0, R5, R21, 0x4, P2 ;  /* 0x0000000500058211 */ /* 0x000fcc00010f2415 */
[----:B------:R-:W5:Y:S01]  /*0520*/  @!P0 LDG.E.128.CONSTANT R4, desc[UR12][R4.64] ;  /* 0x0000000c04048981 */ /* 0x000f62000c1e9d00 */
[----:B------:R-:W-:Y:S04]  /*0530*/  BSSY.RECONVERGENT B1, `(.L_x_24) ;  /* 0x000000b000017945 */ /* 0x000fe80003800200 */
[----:B------:R-:W-:Y:S05]  /*0540*/  @!P0 BRA `(.L_x_25) ;  /* 0x0000000000248947 */ /* 0x000fea0003800000 */
[----:B------:R-:W-:Y:S02]  /*0550*/  ISETP.GE.U32.AND P0, PT, R12, R2, PT ;  /* 0x000000020c00720c */ /* 0x000fe40003f06070 */
[----:B-----5:R-:W-:Y:S02]  /*0560*/  CS2R R4, SRZ ;  /* 0x0000000000047805 */ /* 0x020fe4000001ff00 */
[----:B------:R-:W-:-:S13]  /*0570*/  ISETP.GE.U32.AND.EX P0, PT, R13, R3, PT, P0 ;  /* 0x000000030d00720c */ /* 0x000fda0003f06100 */
[----:B------:R-:W-:Y:S05]  /*0580*/  @P0 BRA `(.L_x_25) ;  /* 0x0000000000140947 */ /* 0x000fea0003800000 */
[----:B------:R-:W-:-:S05]  /*0590*/  IADD3 R16, P0, PT, R12, R16, RZ ;  /* 0x000000100c107210 */ /* 0x000fca0007f1e0ff */
[----:B------:R-:W-:Y:S01]  /*05a0*/  IMAD.X R5, R13, 0x1, R23, P0 ;  /* 0x000000010d057824 */ /* 0x000fe200000e0617 */
[----:B------:R-:W-:-:S04]  /*05b0*/  LEA R4, P0, R16, UR18, 0x3 ;  /* 0x0000001210047c11 */ /* 0x000fc8000f8018ff */
[----:B------:R-:W-:-:S06]  /*05c0*/  LEA.HI.X R5, R16, UR19, R5, 0x3, P0 ;  /* 0x0000001310057c11 */ /* 0x000fcc00080f1c05 */
[----:B------:R-:W5:Y:S03]  /*05d0*/  LDG.E.64.CONSTANT R4, desc[UR12][R4.64] ;  /* 0x0000000c04047981 */ /* 0x000f66000c1e9b00 */
.L_x_25:
[----:B------:R-:W-:Y:S05]  /*05e0*/  BSYNC.RECONVERGENT B1 ;  /* 0x0000000000017941 */ /* 0x000fea0003800200 */
.L_x_24:
[----:B------:R-:W-:Y:S01]  /*05f0*/  IMAD R11, R11, UR20, RZ ;  /* 0x000000140b0b7c24 */ /* 0x000fe2000f8e02ff */
[----:B------:R-:W-:Y:S01]  /*0600*/  ISETP.GE.U32.AND P0, PT, R19, UR20, PT ;  /* 0x0000001413007c0c */ /* 0x000fe2000bf06070 */
[C---:B------:R-:W-:Y:S01]  /*0610*/  IMAD.WIDE.U32 R16, R10.reuse, UR20, R12 ;  /* 0x000000140a107c25 */ /* 0x040fe2000f8e000c */
[C---:B-----5:R-:W-:Y:S02]  /*0620*/  DMUL R4, R14.reuse, R4 ;  /* 0x000000040e047228 */ /* 0x060fe40000000000 */
[----:B------:R-:W-:Y:S01]  /*0630*/  ISETP.GE.U32.AND.EX P0, PT, R13, UR21, PT, P0 ;  /* 0x000000150d007c0c */ /* 0x000fe2000bf06100 */
[----:B------:R-:W-:Y:S01]  /*0640*/  IMAD R11, R10, UR21, R11 ;  /* 0x000000150a0b7c24 */ /* 0x000fe2000f8e020b */
[----:B------:R-:W-:Y:S01]  /*0650*/  LEA R10, P1, R16, UR16, 0x4 ;  /* 0x00000010100a7c11 */ /* 0x000fe2000f8220ff */
[----:B------:R-:W-:Y:S02]  /*0660*/  DMUL R12, R14, R6 ;  /* 0x000000060e0c7228 */ /* 0x000fe40000000000 */
[----:B------:R-:W-:Y:S01]  /*0670*/  IMAD.IADD R11, R17, 0x1, R11 ;  /* 0x00000001110b7824 */ /* 0x000fe200078e020b */
[----:B------:R-:W-:-:S02]  /*0680*/  CS2R R14, SRZ ;  /* 0x00000000000e7805 */ /* 0x000fc4000001ff00 */
[----:B------:R-:W-:Y:S02]  /*0690*/  CS2R R6, SRZ ;  /* 0x0000000000067805 */ /* 0x000fe4000001ff00 */
[----:B------:R-:W-:-:S05]  /*06a0*/  LEA.HI.X R11, R16, UR17, R11, 0x4, P1 ;  /* 0x00000011100b7c11 */ /* 0x000fca00088f240b */
[----:B------:R0:W-:Y:S01]  /*06b0*/  @!P0 STG.E.128 desc[UR12][R10.64+0x10], R12 ;  /* 0x0000100c0a008986 */ /* 0x0001e2000c101d0c */
[----:B------:R-:W-:-:S03]  /*06c0*/  IADD3 R8, P0, PT, R8, UR8, RZ ;  /* 0x0000000808087c10 */ /* 0x000fc6000ff1e0ff */
[----:B------:R0:W-:Y:S01]  /*06d0*/  STG.E.128 desc[UR12][R10.64], R4 ;  /* 0x000000040a007986 */ /* 0x0001e2000c101d0c */
[----:B------:R-:W-:Y:S02]  /*06e0*/  IADD3.X R9, PT, PT, RZ, R9, RZ, P0, !PT ;  /* 0x00000009ff097210 */ /* 0x000fe400007fe4ff */
[----:B------:R-:W-:-:S04]  /*06f0*/  ISETP.GE.U32.AND P0, PT, R8, UR4, PT ;  /* 0x0000000408007c0c */ /* 0x000fc8000bf06070 */
[----:B------:R-:W-:-:S13]  /*0700*/  ISETP.GE.U32.AND.EX P0, PT, R9, UR9, PT, P0 ;  /* 0x0000000909007c0c */ /* 0x000fda000bf06100 */
[----:B0-----:R-:W-:Y:S05]  /*0710*/  @!P0 BRA `(.L_x_26) ;  /* 0xfffffff800a48947 */ /* 0x001fea000383ffff */
[----:B------:R-:W-:Y:S05]  /*0720*/  BSYNC.RECONVERGENT B0 ;  /* 0x0000000000007941 */ /* 0x000fea0003800200 */
.L_x_20:
[----:B------:R-:W-:Y:S05]  /*0730*/  EXIT ;  /* 0x000000000000794d */ /* 0x000fea0003800000 */
        .weak           $__internal_3_$__cuda_sm20_div_u64
        .type           $__internal_3_$__cuda_sm20_div_u64,@function
        .size           $__internal_3_$__cuda_sm20_div_u64,(.L_x_35 - $__internal_3_$__cuda_sm20_div_u64)
$__internal_3_$__cuda_sm20_div_u64:
[----:B------:R-:W-:Y:S02]  /*0740*/  UMOV UR6, UR10 ;  /* 0x0000000a00067c82 */ /* 0x000fe40008000000 */
[----:B------:R-:W0:Y:S08]  /*0750*/  I2F.U64.RP R10, UR6 ;  /* 0x00000006000a7d12 */ /* 0x000e300008309000 */
[----:B0-----:R-:W0:Y:S02]  /*0760*/  MUFU.RCP R10, R10 ;  /* 0x0000000a000a7308 */ /* 0x001e240000001000 */
[----:B0-----:R-:W-:-:S06]  /*0770*/  VIADD R4, R10, 0x1ffffffe ;  /* 0x1ffffffe0a047836 */ /* 0x001fcc0000000000 */
[----:B------:R-:W0:Y:S02]  /*0780*/  F2I.U64.TRUNC R4, R4 ;  /* 0x0000000400047311 */ /* 0x000e24000020d800 */
[----:B0-----:R-:W-:-:S04]  /*0790*/  IMAD.WIDE.U32 R6, R4, UR10, RZ ;  /* 0x0000000a04067c25 */ /* 0x001fc8000f8e00ff */
[----:B------:R-:W-:Y:S01]  /*07a0*/  IMAD R7, R4, UR7, R7 ;  /* 0x0000000704077c24 */ /* 0x000fe2000f8e0207 */
[----:B------:R-:W-:-:S03]  /*07b0*/  IADD3 R11, P0, PT, RZ, -R6, RZ ;  /* 0x80000006ff0b7210 */ /* 0x000fc60007f1e0ff */
[----:B------:R-:W-:Y:S02]  /*07c0*/  IMAD R7, R5, UR10, R7 ;  /* 0x0000000a05077c24 */ /* 0x000fe4000f8e0207 */
        /* <DEDUP_REMOVED lines=9> */
[----:B------:R-:W-:Y:S01]  /*0860*/  IMAD.WIDE.U32 R4, R7, UR10, RZ ;  /* 0x0000000a07047c25 */ /* 0x000fe2000f8e00ff */
[----:B------:R-:W-:-:S03]  /*0870*/  IADD3.X R11, PT, PT, RZ, RZ, R6, P2, P1 ;  /* 0x000000ffff0b7210 */ /* 0x000fc600017e2406 */
[----:B------:R-:W-:Y:S01]  /*0880*/  IMAD R6, R7, UR7, R5 ;  /* 0x0000000707067c24 */ /* 0x000fe2000f8e0205 */
[----:B------:R-:W-:-:S03]  /*0890*/  IADD3 R5, P0, PT, RZ, -R4, RZ ;  /* 0x80000004ff057210 */ /* 0x000fc60007f1e0ff */
[----:B------:R-:W-:Y:S02]  /*08a0*/  IMAD R4, R11, UR10, R6 ;  /* 0x0000000a0b047c24 */ /* 0x000fe4000f8e0206 */
[----:B------:R-:W-:-:S04]  /*08b0*/  IMAD.HI.U32 R6, R7, R5, RZ ;  /* 0x0000000507067227 */ /* 0x000fc800078e00ff */
[----:B------:R-:W-:-:S04]  /*08c0*/  IMAD.X R4, RZ, RZ, ~R4, P0 ;  /* 0x000000ffff047224 */ /* 0x000fc800000e0e04 */
[----:B------:R-:W-:-:S04]  /*08d0*/  IMAD.WIDE.U32 R6, P0, R7, R4, R6 ;  /* 0x0000000407067225 */ /* 0x000fc80007800006 */
[C---:B------:R-:W-:Y:S02]  /*08e0*/  IMAD R10, R11.reuse, R4, RZ ;  /* 0x000000040b0a7224 */ /* 0x040fe400078e02ff */
[----:B------:R-:W-:-:S04]  /*08f0*/  IMAD.HI.U32 R7, P1, R11, R5, R6 ;  /* 0x000000050b077227 */ /* 0x000fc80007820006 */
[----:B------:R-:W-:Y:S01]  /*0900*/  IMAD.HI.U32 R4, R11, R4, RZ ;  /* 0x000000040b047227 */ /* 0x000fe200078e00ff */
[----:B------:R-:W-:-:S03]  /*0910*/  IADD3 R7, P2, PT, R10, R7, RZ ;  /* 0x000000070a077210 */ /* 0x000fc60007f5e0ff */
[----:B------:R-:W-:Y:S02]  /*0920*/  IMAD.X R11, R4, 0x1, R11, P0 ;  /* 0x00000001040b7824 */ /* 0x000fe400000e060b */
[----:B------:R-:W-:-:S03]  /*0930*/  IMAD.HI.U32 R4, R7, R8, RZ ;  /* 0x0000000807047227 */ /* 0x000fc600078e00ff */
[----:B------:R-:W-:Y:S01]  /*0940*/  IADD3.X R11, PT, PT, RZ, RZ, R11, P2, P1 ;  /* 0x000000ffff0b7210 */ /* 0x000fe200017e240b */
[----:B------:R-:W-:Y:S02]  /*0950*/  IMAD.MOV.U32 R5, RZ, RZ, RZ ;  /* 0x000000ffff057224 */ /* 0x000fe400078e00ff */
[----:B------:R-:W-:-:S04]  /*0960*/  IMAD.WIDE.U32 R4, R7, R9, R4 ;  /* 0x0000000907047225 */ /* 0x000fc800078e0004 */
[C---:B------:R-:W-:Y:S02]  /*0970*/  IMAD R7, R11.reuse, R9, RZ ;  /* 0x000000090b077224 */ /* 0x040fe400078e02ff */
[----:B------:R-:W-:-:S04]  /*0980*/  IMAD.HI.U32 R4, P0, R11, R8, R4 ;  /* 0x000000080b047227 */ /* 0x000fc80007800004 */
[----:B------:R-:W-:Y:S01]  /*0990*/  IMAD.HI.U32 R6, R11, R9, RZ ;  /* 0x000000090b067227 */ /* 0x000fe200078e00ff */
[----:B------:R-:W-:-:S04]  /*09a0*/  IADD3 R7, P1, PT, R7, R4, RZ ;  /* 0x0000000407077210 */ /* 0x000fc80007f3e0ff */
[----:B------:R-:W-:Y:S01]  /*09b0*/  IADD3.X R6, PT, PT, R6, RZ, RZ, P0, !PT ;  /* 0x000000ff06067210 */ /* 0x000fe200007fe4ff */
[----:B------:R-:W-:-:S04]  /*09c0*/  IMAD.WIDE.U32 R4, R7, UR10, RZ ;  /* 0x0000000a07047c25 */ /* 0x000fc8000f8e00ff */
[----:B------:R-:W-:Y:S01]  /*09d0*/  IMAD.X R6, RZ, RZ, R6, P1 ;  /* 0x000000ffff067224 */ /* 0x000fe200008e0606 */
[----:B------:R-:W-:Y:S01]  /*09e0*/  IADD3 R13, P1, PT, -R4, R8, RZ ;  /* 0x00000008040d7210 */ /* 0x000fe20007f3e1ff */
[----:B------:R-:W-:-:S03]  /*09f0*/  IMAD R5, R7, UR7, R5 ;  /* 0x0000000707057c24 */ /* 0x000fc6000f8e0205 */
[C---:B------:R-:W-:Y:S01]  /*0a00*/  ISETP.GE.U32.AND P0, PT, R13.reuse, UR10, PT ;  /* 0x0000000a0d007c0c */ /* 0x040fe2000bf06070 */
[----:B------:R-:W-:Y:S01]  /*0a10*/  IMAD R4, R6, UR10, R5 ;  /* 0x0000000a06047c24 */ /* 0x000fe2000f8e0205 */
[----:B------:R-:W-:-:S03]  /*0a20*/  IADD3 R10, P2, PT, R13, -UR10, RZ ;  /* 0x8000000a0d0a7c10 */ /* 0x000fc6000ff5e0ff */
[----:B------:R-:W-:Y:S01]  /*0a30*/  IMAD.X R12, R9, 0x1, ~R4, P1 ;  /* 0x00000001090c7824 */ /* 0x000fe200008e0e04 */
[----:B------:R-:W-:-:S04]  /*0a40*/  IADD3 R4, P1, PT, R7, 0x1, RZ ;  /* 0x0000000107047810 */ /* 0x000fc80007f3e0ff */
[C---:B------:R-:W-:Y:S01]  /*0a50*/  ISETP.GE.U32.AND.EX P0, PT, R12.reuse, UR7, PT, P0 ;  /* 0x000000070c007c0c */ /* 0x040fe2000bf06100 */
[----:B------:R-:W-:Y:S01]  /*0a60*/  IMAD.X R5, RZ, RZ, R6, P1 ;  /* 0x000000ffff057224 */ /* 0x000fe200008e0606 */
[----:B------:R-:W-:Y:S02]  /*0a70*/  IADD3.X R11, PT, PT, R12, ~UR7, RZ, P2, !PT ;  /* 0x800000070c0b7c10 */ /* 0x000fe400097fe4ff */
[----:B------:R-:W-:Y:S02]  /*0a80*/  SEL R10, R10, R13, P0 ;  /* 0x0000000d0a0a7207 */ /* 0x000fe40000000000 */
[----:B------:R-:W-:Y:S02]  /*0a90*/  SEL R7, R4, R7, P0 ;  /* 0x0000000704077207 */ /* 0x000fe40000000000 */
[----:B------:R-:W-:Y:S02]  /*0aa0*/  SEL R4, R11, R12, P0 ;  /* 0x0000000c0b047207 */ /* 0x000fe40000000000 */
[----:B------:R-:W-:Y:S01]  /*0ab0*/  SEL R6, R5, R6, P0 ;  /* 0x0000000605067207 */ /* 0x000fe20000000000 */
[----:B------:R-:W-:Y:S01]  /*0ac0*/  IMAD.MOV.U32 R5, RZ, RZ, 0x0 ;  /* 0x00000000ff057424 */ /* 0x000fe200078e00ff */
[----:B------:R-:W-:-:S02]  /*0ad0*/  ISETP.GE.U32.AND P0, PT, R10, UR10, PT ;  /* 0x0000000a0a007c0c */ /* 0x000fc4000bf06070 */
[----:B------:R-:W-:Y:S02]  /*0ae0*/  IADD3 R10, P2, PT, R7, 0x1, RZ ;  /* 0x00000001070a7810 */ /* 0x000fe40007f5e0ff */
[----:B------:R-:W-:Y:S02]  /*0af0*/  ISETP.NE.U32.AND P1, PT, RZ, UR10, PT ;  /* 0x0000000aff007c0c */ /* 0x000fe4000bf25070 */
[----:B------:R-:W-:Y:S01]  /*0b00*/  ISETP.GE.U32.AND.EX P0, PT, R4, UR7, PT, P0 ;  /* 0x0000000704007c0c */ /* 0x000fe2000bf06100 */
[----:B------:R-:W-:Y:S01]  /*0b10*/  IMAD.MOV.U32 R4, RZ, RZ, R0 ;  /* 0x000000ffff047224 */ /* 0x000fe200078e0000 */
[----:B------:R-:W-:Y:S02]  /*0b20*/  IADD3.X R11, PT, PT, RZ, R6, RZ, P2, !PT ;  /* 0x00000006ff0b7210 */ /* 0x000fe400017fe4ff */
[----:B------:R-:W-:Y:S02]  /*0b30*/  ISETP.NE.AND.EX P1, PT, RZ, UR7, PT, P1 ;  /* 0x00000007ff007c0c */ /* 0x000fe4000bf25310 */
[----:B------:R-:W-:-:S02]  /*0b40*/  SEL R10, R10, R7, P0 ;  /* 0x000000070a0a7207 */ /* 0x000fc40000000000 */
[----:B------:R-:W-:Y:S02]  /*0b50*/  SEL R11, R11, R6, P0 ;  /* 0x000000060b0b7207 */ /* 0x000fe40000000000 */
[----:B------:R-:W-:Y:S02]  /*0b60*/  SEL R10, R10, 0xffffffff, P1 ;  /* 0xffffffff0a0a7807 */ /* 0x000fe40000800000 */
[----:B------:R-:W-:Y:S01]  /*0b70*/  SEL R11, R11, 0xffffffff, P1 ;  /* 0xffffffff0b0b7807 */ /* 0x000fe20000800000 */
[----:B------:R-:W-:Y:S06]  /*0b80*/  RET.REL.NODEC R4 `(amplitude_encode_batch_kernel) ;  /* 0xfffffff4041c7950 */ /* 0x000fec0003c3ffff */
.L_x_27:
        /* <DEDUP_REMOVED lines=15> */
.L_x_35:


//--------------------- .text._Z23amplitude_encode_kernelPKdP7double2mmd --------------------------
	.section	.text._Z23amplitude_encode_kernelPKdP7double2mmd,"ax",@progbits
	.align	128
        .global         _Z23amplitude_encode_kernelPKdP7double2mmd
        .type           _Z23amplitude_encode_kernelPKdP7double2mmd,@function
        .size           _Z23amplitude_encode_kernelPKdP7double2mmd,(.L_x_40 - _Z23amplitude_encode_kernelPKdP7double2mmd)
        .other          _Z23amplitude_encode_kernelPKdP7double2mmd,@"STO_CUDA_ENTRY STV_DEFAULT"
_Z23amplitude_encode_kernelPKdP7double2mmd:
.text._Z23amplitude_encode_kernelPKdP7double2mmd:
[----:B------:R-:W-:Y:S01]  /*0000*/  LDC R1, c[0x0][0x37c] ;  /* 0x0000df00ff017b82 */ /* 0x000fe20000000800 */
[----:B------:R-:W0:Y:S07]  /*0010*/  S2R R0, SR_TID.X ;  /* 0x0000000000007919 */ /* 0x000e2e0000002100 */
[----:B------:R-:W0:Y:S01]  /*0020*/  S2UR UR4, SR_CTAID.X ;  /* 0x00000000000479c3 */ /* 0x000e220000002500 */
[----:B------:R-:W1:Y:S07]  /*0030*/  LDCU.64 UR6, c[0x0][0x398] ;  /* 0x00007300ff0677ac */ /* 0x000e6e0008000a00 */
[----:B------:R-:W0:Y:S02]  /*0040*/  LDC R11, c[0x0][0x360] ;  /* 0x0000d800ff0b7b82 */ /* 0x000e240000000800 */
[----:B0-----:R-:W-:-:S04]  /*0050*/  IMAD R11, R11, UR4, R0 ;  /* 0x000000040b0b7c24 */ /* 0x001fc8000f8e0200 */
[----:B------:R-:W-:-:S03]  /*0060*/  IMAD.WIDE.U32 R2, R11, 0x2, RZ ;  /* 0x000000020b027825 */ /* 0x000fc600078e00ff */
[----:B-1----:R-:W-:-:S04]  /*0070*/  ISETP.GE.U32.AND P0, PT, R2, UR6, PT ;  /* 0x0000000602007c0c */ /* 0x002fc8000bf06070 */
[----:B------:R-:W-:-:S13]  /*0080*/  ISETP.GE.U32.AND.EX P0, PT, R3, UR7, PT, P0 ;  /* 0x0000000703007c0c */ /* 0x000fda000bf06100 */
[----:B------:R-:W-:Y:S05]  /*0090*/  @P0 EXIT ;  /* 0x000000000000094d */ /* 0x000fea0003800000 */
[----:B------:R-:W0:Y:S01]  /*00a0*/  LDCU.64 UR8, c[0x0][0x390] ;  /* 0x00007200ff0877ac */ /* 0x000e220008000a00 */
[----:B------:R-:W-:Y:S01]  /*00b0*/  IADD3 R0, P1, PT, R2, 0x1, RZ ;  /* 0x0000000102007810 */ /* 0x000fe20007f3e0ff */
[----:B------:R-:W-:Y:S01]  /*00c0*/  BSSY.RECONVERGENT B0, `(.L_x_28) ;  /* 0x0000012000007945 */ /* 0x000fe20003800200 */
[----:B------:R-:W-:Y:S01]  /*00d0*/  CS2R R6, SRZ ;  /* 0x0000000000067805 */ /* 0x000fe2000001ff00 */
[----:B------:R-:W1:Y:S02]  /*00e0*/  LDCU.64 UR4, c[0x0][0x358] ;  /* 0x00006b00ff0477ac */ /* 0x000e640008000a00 */
[----:B------:R-:W-:Y:S01]  /*00f0*/  IMAD.X R12, RZ, RZ, R3, P1 ;  /* 0x000000ffff0c7224 */ /* 0x000fe200008e0603 */
[----:B0-----:R-:W-:-:S04]  /*0100*/  ISETP.GE.U32.AND P0, PT, R0, UR8, PT ;  /* 0x0000000800007c0c */ /* 0x001fc8000bf06070 */
[----:B------:R-:W-:-:S13]  /*0110*/  ISETP.GE.U32.AND.EX P0, PT, R12, UR9, PT, P0 ;  /* 0x000000090c007c0c */ /* 0x000fda000bf06100 */
[----:B-1----:R-:W-:Y:S05]  /*0120*/  @P0 BRA `(.L_x_29) ;  /* 0x0000000000100947 */ /* 0x002fea0003800000 */
[----:B------:R-:W0:Y:S02]  /*0130*/  LDC.64 R4, c[0x0][0x380] ;  /* 0x0000e000ff047b82 */ /* 0x000e240000000a00 */
[----:B0-----:R-:W-:-:S06]  /*0140*/  IMAD.WIDE.U32 R4, R11, 0x10, R4 ;  /* 0x000000100b047825 */ /* 0x001fcc00078e0004 */
[----:B------:R-:W5:Y:S01]  /*0150*/  LDG.E.128.CONSTANT R4, desc[UR4][R4.64] ;  /* 0x0000000404047981 */ /* 0x000f62000c1e9d00 */
[----:B------:R-:W-:Y:S05]  /*0160*/  BRA `(.L_x_30) ;  /* 0x00000000001c7947 */ /* 0x000fea0003800000 */
.L_x_29:
[----:B------:R-:W-:Y:S02]  /*0170*/  ISETP.GE.U32.AND P0, PT, R2, UR8, PT ;  /* 0x0000000802007c0c */ /* 0x000fe4000bf06070 */
[----:B------:R-:W-:Y:S02]  /*0180*/  CS2R R4, SRZ ;  /* 0x0000000000047805 */ /* 0x000fe4000001ff00 */
[----:B------:R-:W-:-:S13]  /*0190*/  ISETP.GE.U32.AND.EX P0, PT, R3, UR9, PT, P0 ;  /* 0x0000000903007c0c */ /* 0x000fda000bf06100 */
[----:B------:R-:W-:Y:S05]  /*01a0*/  @P0 BRA `(.L_x_30) ;  /* 0x00000000000c0947 */ /* 0x000fea0003800000 */
[----:B------:R-:W0:Y:S02]  /*01b0*/  LDC.64 R2, c[0x0][0x380] ;  /* 0x0000e000ff027b82 */ /* 0x000e240000000a00 */
[----:B0-----:R-:W-:-:S05]  /*01c0*/  IMAD.WIDE.U32 R2, R11, 0x10, R2 ;  /* 0x000000100b027825 */ /* 0x001fca00078e0002 */
[----:B------:R0:W5:Y:S02]  /*01d0*/  LDG.E.64.CONSTANT R4, desc[UR4][R2.64] ;  /* 0x0000000402047981 */ /* 0x000164000c1e9b00 */
.L_x_30:
[----:B------:R-:W-:Y:S05]  /*01e0*/  BSYNC.RECONVERGENT B0 ;  /* 0x0000000000007941 */ /* 0x000fea0003800200 */
.L_x_28:
[----:B0-----:R-:W0:Y:S01]  /*01f0*/  LDC.64 R2, c[0x0][0x388] ;  /* 0x0000e200ff027b82 */ /* 0x001e220000000a00 */
[----:B------:R-:W1:Y:S01]  /*0200*/  LDCU.64 UR10, c[0x0][0x3a0] ;  /* 0x00007400ff0a77ac */ /* 0x000e620008000a00 */
[----:B------:R-:W-:-:S04]  /*0210*/  ISETP.GE.U32.AND P0, PT, R0, UR6, PT ;  /* 0x0000000600007c0c */ /* 0x000fc8000bf06070 */
[----:B------:R-:W-:Y:S01]  /*0220*/  ISETP.GE.U32.AND.EX P0, PT, R12, UR7, PT, P0 ;  /* 0x000000070c007c0c */ /* 0x000fe2000bf06100 */
[----:B-1---5:R-:W-:Y:S01]  /*0230*/  DMUL R8, R4, UR10 ;  /* 0x0000000a04087c28 */ /* 0x022fe20008000000 */
[----:B0-----:R-:W-:Y:S01]  /*0240*/  IMAD.WIDE.U32 R2, R11, 0x20, R2 ;  /* 0x000000200b027825 */ /* 0x001fe200078e0002 */
[----:B------:R-:W-:-:S05]  /*0250*/  CS2R R10, SRZ ;  /* 0x00000000000a7805 */ /* 0x000fca000001ff00 */
[----:B------:R0:W-:Y:S05]  /*0260*/  STG.E.128 desc[UR4][R2.64], R8 ;  /* 0x0000000802007986 */ /* 0x0001ea000c101d04 */
[----:B------:R-:W-:Y:S05]  /*0270*/  @P0 EXIT ;  /* 0x000000000000094d */ /* 0x000fea0003800000 */
[----:B------:R-:W-:Y:S01]  /*0280*/  DMUL R4, R6, UR10 ;  /* 0x0000000a06047c28 */ /* 0x000fe20008000000 */
[----:B------:R-:W-:-:S06]  /*0290*/  CS2R R6, SRZ ;  /* 0x0000000000067805 */ /* 0x000fcc000001ff00 */
[----:B------:R-:W-:Y:S01]  /*02a0*/  STG.E.128 desc[UR4][R2.64+0x10], R4 ;  /* 0x0000100402007986 */ /* 0x000fe2000c101d04 */
[----:B------:R-:W-:Y:S05]  /*02b0*/  EXIT ;  /* 0x000000000000794d */ /* 0x000fea0003800000 */
.L_x_31:
        /* <DEDUP_REMOVED lines=12> */
.L_x_40:


//--------------------- .nv.shared.reserved.0     --------------------------
	.section	.nv.shared.reserved.0,"aw",@nobits
	.weak		__nv_reservedSMEM_offset_0_alias
	.size		__nv_reservedSMEM_offset_0_alias, 0, 64
	.other		__nv_reservedSMEM_offset_0_alias,@"STO_CUDA_RESERVED_SHARED STV_DEFAULT"
__nv_reservedSMEM_offset_0_alias:
	.zero		0
	.zero		64


//--------------------- .nv.shared.l2_norm_batch_kernel --------------------------
	.section	.nv.shared.l2_norm_batch_kernel,"aw",@nobits
	.sectionflags	@""
	.align	8
.nv.shared.l2_norm_batch_kernel:
	.zero		1280


//--------------------- .nv.shared.l2_norm_kernel --------------------------
	.section	.nv.shared.l2_norm_kernel,"aw",@nobits
	.sectionflags	@""
	.align	8
.nv.shared.l2_norm_kernel:
	.zero		1280


//--------------------- .nv.constant0.finalize_inv_norm_kernel --------------------------
	.section	.nv.constant0.finalize_inv_norm_kernel,"a",@progbits
	.sectionflags	@""
	.align	4
.nv.constant0.finalize_inv_norm_kernel:
	.zero		912


//--------------------- .nv.constant0.l2_norm_batch_kernel --------------------------
	.section	.nv.constant0.l2_norm_batch_kernel,"a",@progbits
	.sectionflags	@""
	.align	4
.nv.constant0.l2_norm_batch_kernel:
	.zero		936


//--------------------- .nv.constant0.l2_norm_kernel --------------------------
	.section	.nv.constant0.l2_norm_kernel,"a",@progbits
	.sectionflags	@""
	.align	4
.nv.constant0.l2_norm_kernel:
	.zero		920


//--------------------- .nv.constant0.amplitude_encode_batch_kernel --------------------------
	.section	.nv.constant0.amplitude_encode_batch_kernel,"a",@progbits
	.sectionflags	@""
	.align	4
.nv.constant0.amplitude_encode_batch_kernel:
	.zero		944


//--------------------- .nv.constant0._Z23amplitude_encode_kernelPKdP7double2mmd --------------------------
	.section	.nv.constant0._Z23amplitude_encode_kernelPKdP7double2mmd,"a",@progbits
	.sectionflags	@""
	.align	4
.nv.constant0._Z23amplitude_encode_kernelPKdP7double2mmd:
	.zero		936


//--------------------- SYMBOLS --------------------------

	.type		.nv.reservedSmem.offset0,@object
	.size		.nv.reservedSmem.offset0,0x4
	.type		.nv.reservedSmem.cap,@object
	.size		.nv.reservedSmem.cap,0x4
